	.target	sm_90a

	.elftype	@"ET_EXEC"


//--------------------- .note.nv.tkinfo           --------------------------
	.section	.note.nv.tkinfo,"",@"SHT_NOTE"
	.sectionflags	@"SHF_NOTE_NV_TKINFO"
	.tkinfo
        /*0018*/ 	.word	0x00000002
        /*0030*/ 	.string	""
        /*0030*/ 	.string	"ptxas"
        /*0030*/ 	.string	"Cuda compilation tools, release 13.0, V13.0.88"
        /*0030*/ 	.string	"Build cuda_13.0.r13.0/compiler.36424714_0"
        /*0030*/ 	.string	"-arch sm_90a -m 64 "



//--------------------- .note.nv.cuinfo           --------------------------
	.section	.note.nv.cuinfo,"",@"SHT_NOTE"
	.sectionflags	@"SHF_NOTE_NV_CUINFO"
        /*0018*/ 	.short	0x0002
        /*001a*/ 	.short	0x005a
        /*001c*/ 	.short	0x0082
	.zero		2


//--------------------- .nv.info                  --------------------------
	.section	.nv.info,"",@"SHT_CUDA_INFO"
	.align	4


	//----- nvinfo : EIATTR_REGCOUNT
	.align		4
        /*0000*/ 	.byte	0x04, 0x2f
        /*0002*/ 	.short	(.L_12 - .L_11)
	.align		4
.L_11:
        /*0004*/ 	.word	index@(_ZN7cutlass13device_kernelINS_4gemm6kernel13GemmUniversalIN4cute5tupleIJiiiiEEENS1_10collective13CollectiveMmaINS1_37MainloopSm90TmaGmmaWarpSpecializedFP8ILi36ENS5_IJNS4_1CILi1EEESB_SB_EEENS1_35KernelTmaWarpSpecializedCooperativeEEENS5_IJNSA_ILi192EEENSA_ILi8EEENSA_ILi32EEEEEENS_12float_e4m3_tENS5_IJlSB_lEEESJ_SK_NS4_8TiledMMAINS4_8MMA_AtomIJNS4_4SM904GMMA29MMA_64x8x32_F32E4M3E4M3_SS_TNILNSO_7ScaleInE1ELSQ_1EEEEEENS4_6LayoutINS5_IJNSA_ILi2EEESB_SB_EEENS5_IJSB_NSA_ILi0EEESW_EEEEENS5_IJNS4_10UnderscoreESZ_SZ_EEEEENS4_13SM90_TMA_LOADENS4_14ComposedLayoutINS4_7SwizzleILi1ELi4ELi3EEENS4_18smem_ptr_flag_bitsILi8EEENST_INS5_IJSG_SH_EEENS5_IJSH_SB_EEEEEEEvNS4_8identityES12_S1B_vS1C_EENS_8epilogue10collective6detail29Sm90TmaWarpSpecializedAdapterINS1F_15DefaultEpilogueISJ_SK_SK_NS1E_6thread17LinearCombinationISJ_Li1EffLNS1J_9ScaleType4KindE0ELNS_15FloatRoundStyleE2ESJ_EENS1_15EpilogueDefaultEEEEEvvEEEEvNT_6ParamsE)
        /*0008*/ 	.word	0x000000a8


	//----- nvinfo : EIATTR_FRAME_SIZE
	.align		4
.L_12:
        /*000c*/ 	.byte	0x04, 0x11
        /*000e*/ 	.short	(.L_14 - .L_13)
	.align		4
.L_13:
        /*0010*/ 	.word	index@(_ZN7cutlass13device_kernelINS_4gemm6kernel13GemmUniversalIN4cute5tupleIJiiiiEEENS1_10collective13CollectiveMmaINS1_37MainloopSm90TmaGmmaWarpSpecializedFP8ILi36ENS5_IJNS4_1CILi1EEESB_SB_EEENS1_35KernelTmaWarpSpecializedCooperativeEEENS5_IJNSA_ILi192EEENSA_ILi8EEENSA_ILi32EEEEEENS_12float_e4m3_tENS5_IJlSB_lEEESJ_SK_NS4_8TiledMMAINS4_8MMA_AtomIJNS4_4SM904GMMA29MMA_64x8x32_F32E4M3E4M3_SS_TNILNSO_7ScaleInE1ELSQ_1EEEEEENS4_6LayoutINS5_IJNSA_ILi2EEESB_SB_EEENS5_IJSB_NSA_ILi0EEESW_EEEEENS5_IJNS4_10UnderscoreESZ_SZ_EEEEENS4_13SM90_TMA_LOADENS4_14ComposedLayoutINS4_7SwizzleILi1ELi4ELi3EEENS4_18smem_ptr_flag_bitsILi8EEENST_INS5_IJSG_SH_EEENS5_IJSH_SB_EEEEEEEvNS4_8identityES12_S1B_vS1C_EENS_8epilogue10collective6detail29Sm90TmaWarpSpecializedAdapterINS1F_15DefaultEpilogueISJ_SK_SK_NS1E_6thread17LinearCombinationISJ_Li1EffLNS1J_9ScaleType4KindE0ELNS_15FloatRoundStyleE2ESJ_EENS1_15EpilogueDefaultEEEEEvvEEEEvNT_6ParamsE)
        /*0014*/ 	.word	0x00000000


	//----- nvinfo : EIATTR_MIN_STACK_SIZE
	.align		4
.L_14:
        /*0018*/ 	.byte	0x04, 0x12
        /*001a*/ 	.short	(.L_16 - .L_15)
	.align		4
.L_15:
        /*001c*/ 	.word	index@(_ZN7cutlass13device_kernelINS_4gemm6kernel13GemmUniversalIN4cute5tupleIJiiiiEEENS1_10collective13CollectiveMmaINS1_37MainloopSm90TmaGmmaWarpSpecializedFP8ILi36ENS5_IJNS4_1CILi1EEESB_SB_EEENS1_35KernelTmaWarpSpecializedCooperativeEEENS5_IJNSA_ILi192EEENSA_ILi8EEENSA_ILi32EEEEEENS_12float_e4m3_tENS5_IJlSB_lEEESJ_SK_NS4_8TiledMMAINS4_8MMA_AtomIJNS4_4SM904GMMA29MMA_64x8x32_F32E4M3E4M3_SS_TNILNSO_7ScaleInE1ELSQ_1EEEEEENS4_6LayoutINS5_IJNSA_ILi2EEESB_SB_EEENS5_IJSB_NSA_ILi0EEESW_EEEEENS5_IJNS4_10UnderscoreESZ_SZ_EEEEENS4_13SM90_TMA_LOADENS4_14ComposedLayoutINS4_7SwizzleILi1ELi4ELi3EEENS4_18smem_ptr_flag_bitsILi8EEENST_INS5_IJSG_SH_EEENS5_IJSH_SB_EEEEEEEvNS4_8identityES12_S1B_vS1C_EENS_8epilogue10collective6detail29Sm90TmaWarpSpecializedAdapterINS1F_15DefaultEpilogueISJ_SK_SK_NS1E_6thread17LinearCombinationISJ_Li1EffLNS1J_9ScaleType4KindE0ELNS_15FloatRoundStyleE2ESJ_EENS1_15EpilogueDefaultEEEEEvvEEEEvNT_6ParamsE)
        /*0020*/ 	.word	0x00000000
.L_16:


//--------------------- .nv.compat                --------------------------
	.section	.nv.compat,"",@"SHT_CUDA_COMPAT_INFO"
	.align	4
        /*0000*/ 	.byte	0x02, 0x09, 0x01, 0x00, 0x02, 0x02, 0x04, 0x00, 0x02, 0x05, 0x05, 0x00, 0x03, 0x07, 0x01, 0x01
        /*0010*/ 	.byte	0x02, 0x03, 0x01, 0x00, 0x02, 0x06, 0x01, 0x00, 0x04, 0x0b, 0x08, 0x00, 0x00, 0x00, 0x00, 0x00
        /*0020*/ 	.byte	0x00, 0x00, 0x00, 0x00


//--------------------- .nv.info._ZN7cutlass13device_kernelINS_4gemm6kernel13GemmUniversalIN4cute5tupleIJiiiiEEENS1_10collective13CollectiveMmaINS1_37MainloopSm90TmaGmmaWarpSpecializedFP8ILi36ENS5_IJNS4_1CILi1EEESB_SB_EEENS1_35KernelTmaWarpSpecializedCooperativeEEENS5_IJNSA_ILi192EEENSA_ILi8EEENSA_ILi32EEEEEENS_12float_e4m3_tENS5_IJlSB_lEEESJ_SK_NS4_8TiledMMAINS4_8MMA_AtomIJNS4_4SM904GMMA29MMA_64x8x32_F32E4M3E4M3_SS_TNILNSO_7ScaleInE1ELSQ_1EEEEEENS4_6LayoutINS5_IJNSA_ILi2EEESB_SB_EEENS5_IJSB_NSA_ILi0EEESW_EEEEENS5_IJNS4_10UnderscoreESZ_SZ_EEEEENS4_13SM90_TMA_LOADENS4_14ComposedLayoutINS4_7SwizzleILi1ELi4ELi3EEENS4_18smem_ptr_flag_bitsILi8EEENST_INS5_IJSG_SH_EEENS5_IJSH_SB_EEEEEEEvNS4_8identityES12_S1B_vS1C_EENS_8epilogue10collective6detail29Sm90TmaWarpSpecializedAdapterINS1F_15DefaultEpilogueISJ_SK_SK_NS1E_6thread17LinearCombinationISJ_Li1EffLNS1J_9ScaleType4KindE0ELNS_15FloatRoundStyleE2ESJ_EENS1_15EpilogueDefaultEEEEEvvEEEEvNT_6ParamsE --------------------------
	.section	.nv.info._ZN7cutlass13device_kernelINS_4gemm6kernel13GemmUniversalIN4cute5tupleIJiiiiEEENS1_10collective13CollectiveMmaINS1_37MainloopSm90TmaGmmaWarpSpecializedFP8ILi36ENS5_IJNS4_1CILi1EEESB_SB_EEENS1_35KernelTmaWarpSpecializedCooperativeEEENS5_IJNSA_ILi192EEENSA_ILi8EEENSA_ILi32EEEEEENS_12float_e4m3_tENS5_IJlSB_lEEESJ_SK_NS4_8TiledMMAINS4_8MMA_AtomIJNS4_4SM904GMMA29MMA_64x8x32_F32E4M3E4M3_SS_TNILNSO_7ScaleInE1ELSQ_1EEEEEENS4_6LayoutINS5_IJNSA_ILi2EEESB_SB_EEENS5_IJSB_NSA_ILi0EEESW_EEEEENS5_IJNS4_10UnderscoreESZ_SZ_EEEEENS4_13SM90_TMA_LOADENS4_14ComposedLayoutINS4_7SwizzleILi1ELi4ELi3EEENS4_18smem_ptr_flag_bitsILi8EEENST_INS5_IJSG_SH_EEENS5_IJSH_SB_EEEEEEEvNS4_8identityES12_S1B_vS1C_EENS_8epilogue10collective6detail29Sm90TmaWarpSpecializedAdapterINS1F_15DefaultEpilogueISJ_SK_SK_NS1E_6thread17LinearCombinationISJ_Li1EffLNS1J_9ScaleType4KindE0ELNS_15FloatRoundStyleE2ESJ_EENS1_15EpilogueDefaultEEEEEvvEEEEvNT_6ParamsE,"",@"SHT_CUDA_INFO"
	.sectionflags	@""
	.align	4


	//----- nvinfo : EIATTR_CUDA_API_VERSION
	.align		4
        /*0000*/ 	.byte	0x04, 0x37
        /*0002*/ 	.short	(.L_18 - .L_17)
.L_17:
        /*0004*/ 	.word	0x00000082


	//----- nvinfo : EIATTR_KPARAM_INFO
	.align		4
.L_18:
        /*0008*/ 	.byte	0x04, 0x17
        /*000a*/ 	.short	(.L_20 - .L_19)
.L_19:
        /*000c*/ 	.word	0x00000000
        /*0010*/ 	.short	0x0000
        /*0012*/ 	.short	0x0070
        /*0014*/ 	.byte	0x00, 0xf0, 0x01, 0x10


	//----- nvinfo : EIATTR_SPARSE_MMA_MASK
	.align		4
.L_20:
        /*0018*/ 	.byte	0x03, 0x50
        /*001a*/ 	.short	0x0000


	//----- nvinfo : EIATTR_MAXREG_COUNT
	.align		4
        /*001c*/ 	.byte	0x03, 0x1b
        /*001e*/ 	.short	0x00a8


	//----- nvinfo : EIATTR_NUM_BARRIERS
	.align		4
        /*0020*/ 	.byte	0x02, 0x4c
        /*0022*/ 	.byte	0x01
	.zero		1


	//----- nvinfo : EIATTR_MERCURY_ISA_VERSION
	.align		4
        /*0024*/ 	.byte	0x03, 0x5f
        /*0026*/ 	.short	0x0101


	//----- nvinfo : EIATTR_INT_WARP_WIDE_INSTR_OFFSETS
	.align		4
        /*0028*/ 	.byte	0x04, 0x31
        /*002a*/ 	.short	(.L_22 - .L_21)


	//   ....[0]....
.L_21:
        /*002c*/ 	.word	0x000007d0


	//   ....[1]....
        /*0030*/ 	.word	0x000007e0


	//   ....[2]....
        /*0034*/ 	.word	0x00000900


	//----- nvinfo : EIATTR_COOP_GROUP_MASK_REGIDS
	.align		4
.L_22:
        /*0038*/ 	.byte	0x04, 0x29
        /*003a*/ 	.short	(.L_24 - .L_23)


	//   ....[0]....
.L_23:
        /*003c*/ 	.word	0xffffffff


	//   ....[1]....
        /*0040*/ 	.word	0xffffffff


	//   ....[2]....
        /*0044*/ 	.word	0xffffffff


	//   ....[3]....
        /*0048*/ 	.word	0xffffffff


	//   ....[4]....
        /*004c*/ 	.word	0xffffffff


	//----- nvinfo : EIATTR_COOP_GROUP_INSTR_OFFSETS
	.align		4
.L_24:
        /*0050*/ 	.byte	0x04, 0x28
        /*0052*/ 	.short	(.L_26 - .L_25)


	//   ....[0]....
.L_25:
        /*0054*/ 	.word	0x00000060


	//   ....[1]....
        /*0058*/ 	.word	0x00000070


	//   ....[2]....
        /*005c*/ 	.word	0x00000130


	//   ....[3]....
        /*0060*/ 	.word	0x000006f0


	//   ....[4]....
        /*0064*/ 	.word	0x000015b0


	//----- nvinfo : EIATTR_REG_RECONFIG
	.align		4
.L_26:
        /*0068*/ 	.byte	0x01, 0x54
	.zero		2


	//----- nvinfo : EIATTR_MBARRIER_INSTR_OFFSETS
	.align		4
        /*006c*/ 	.byte	0x04, 0x39
        /*006e*/ 	.short	(.L_28 - .L_27)


	//   ....[0]....
.L_27:
        /*0070*/ 	.word	0x00000250
        /*0074*/ 	.word	0x000000ff
        /*0078*/ 	.word	0x00000000
        /*007c*/ 	.short	0x0100
        /*007e*/ 	.byte	0x08
	.zero		1


	//   ....[1]....
        /*0080*/ 	.word	0x00000260
        /*0084*/ 	.word	0x000000ff
        /*0088*/ 	.word	0x00000120
        /*008c*/ 	.short	0x0100
        /*008e*/ 	.byte	0x08
	.zero		1


	//   ....[2]....
        /*0090*/ 	.word	0x00000270
        /*0094*/ 	.word	0x000000ff
        /*0098*/ 	.word	0x00000008
        /*009c*/ 	.short	0x0100
        /*009e*/ 	.byte	0x08
	.zero		1


	//   ....[3]....
        /*00a0*/ 	.word	0x00000280
        /*00a4*/ 	.word	0x000000ff
        /*00a8*/ 	.word	0x00000128
        /*00ac*/ 	.short	0x0100
        /*00ae*/ 	.byte	0x08
	.zero		1


	//   ....[4]....
        /*00b0*/ 	.word	0x00000290
        /*00b4*/ 	.word	0x000000ff
        /*00b8*/ 	.word	0x00000010
        /*00bc*/ 	.short	0x0100
        /*00be*/ 	.byte	0x08
	.zero		1


	//   ....[5]....
        /*00c0*/ 	.word	0x000002a0
        /*00c4*/ 	.word	0x000000ff
        /*00c8*/ 	.word	0x00000130
        /*00cc*/ 	.short	0x0100
        /*00ce*/ 	.byte	0x08
	.zero		1


	//   ....[6]....
        /*00d0*/ 	.word	0x000002b0
        /*00d4*/ 	.word	0x000000ff
        /*00d8*/ 	.word	0x00000018
        /*00dc*/ 	.short	0x0100
        /*00de*/ 	.byte	0x08
	.zero		1


	//   ....[7]....
        /*00e0*/ 	.word	0x000002c0
        /*00e4*/ 	.word	0x000000ff
        /*00e8*/ 	.word	0x00000138
        /*00ec*/ 	.short	0x0100
        /*00ee*/ 	.byte	0x08
	.zero		1


	//   ....[8]....
        /*00f0*/ 	.word	0x000002d0
        /*00f4*/ 	.word	0x000000ff
        /*00f8*/ 	.word	0x00000020
        /*00fc*/ 	.short	0x0100
        /*00fe*/ 	.byte	0x08
	.zero		1


	//   ....[9]....
        /*0100*/ 	.word	0x000002e0
        /*0104*/ 	.word	0x000000ff
        /*0108*/ 	.word	0x00000140
        /*010c*/ 	.short	0x0100
        /*010e*/ 	.byte	0x08
	.zero		1


	//   ....[10]....
        /*0110*/ 	.word	0x000002f0
        /*0114*/ 	.word	0x000000ff
        /*0118*/ 	.word	0x00000028
        /*011c*/ 	.short	0x0100
        /*011e*/ 	.byte	0x08
	.zero		1


	//   ....[11]....
        /*0120*/ 	.word	0x00000300
        /*0124*/ 	.word	0x000000ff
        /*0128*/ 	.word	0x00000148
        /*012c*/ 	.short	0x0100
        /*012e*/ 	.byte	0x08
	.zero		1


	//   ....[12]....
        /*0130*/ 	.word	0x00000310
        /*0134*/ 	.word	0x000000ff
        /*0138*/ 	.word	0x00000030
        /*013c*/ 	.short	0x0100
        /*013e*/ 	.byte	0x08
	.zero		1


	//   ....[13]....
        /*0140*/ 	.word	0x00000320
        /*0144*/ 	.word	0x000000ff
        /*0148*/ 	.word	0x00000150
        /*014c*/ 	.short	0x0100
        /*014e*/ 	.byte	0x08
	.zero		1


	//   ....[14]....
        /*0150*/ 	.word	0x00000330
        /*0154*/ 	.word	0x000000ff
        /*0158*/ 	.word	0x00000038
        /*015c*/ 	.short	0x0100
        /*015e*/ 	.byte	0x08
	.zero		1


	//   ....[15]....
        /*0160*/ 	.word	0x00000340
        /*0164*/ 	.word	0x000000ff
        /*0168*/ 	.word	0x00000158
        /*016c*/ 	.short	0x0100
        /*016e*/ 	.byte	0x08
	.zero		1


	//   ....[16]....
        /*0170*/ 	.word	0x00000350
        /*0174*/ 	.word	0x000000ff
        /*0178*/ 	.word	0x00000040
        /*017c*/ 	.short	0x0100
        /*017e*/ 	.byte	0x08
	.zero		1


	//   ....[17]....
        /*0180*/ 	.word	0x00000360
        /*0184*/ 	.word	0x000000ff
        /*0188*/ 	.word	0x00000160
        /*018c*/ 	.short	0x0100
        /*018e*/ 	.byte	0x08
	.zero		1


	//   ....[18]....
        /*0190*/ 	.word	0x00000370
        /*0194*/ 	.word	0x000000ff
        /*0198*/ 	.word	0x00000048
        /*019c*/ 	.short	0x0100
        /*019e*/ 	.byte	0x08
	.zero		1


	//   ....[19]....
        /*01a0*/ 	.word	0x00000380
        /*01a4*/ 	.word	0x000000ff
        /*01a8*/ 	.word	0x00000168
        /*01ac*/ 	.short	0x0100
        /*01ae*/ 	.byte	0x08
	.zero		1


	//   ....[20]....
        /*01b0*/ 	.word	0x00000390
        /*01b4*/ 	.word	0x000000ff
        /*01b8*/ 	.word	0x00000050
        /*01bc*/ 	.short	0x0100
        /*01be*/ 	.byte	0x08
	.zero		1


	//   ....[21]....
        /*01c0*/ 	.word	0x000003a0
        /*01c4*/ 	.word	0x000000ff
        /*01c8*/ 	.word	0x00000170
        /*01cc*/ 	.short	0x0100
        /*01ce*/ 	.byte	0x08
	.zero		1


	//   ....[22]....
        /*01d0*/ 	.word	0x000003b0
        /*01d4*/ 	.word	0x000000ff
        /*01d8*/ 	.word	0x00000058
        /*01dc*/ 	.short	0x0100
        /*01de*/ 	.byte	0x08
	.zero		1


	//   ....[23]....
        /*01e0*/ 	.word	0x000003c0
        /*01e4*/ 	.word	0x000000ff
        /*01e8*/ 	.word	0x00000178
        /*01ec*/ 	.short	0x0100
        /*01ee*/ 	.byte	0x08
	.zero		1


	//   ....[24]....
        /*01f0*/ 	.word	0x000003d0
        /*01f4*/ 	.word	0x000000ff
        /*01f8*/ 	.word	0x00000060
        /*01fc*/ 	.short	0x0100
        /*01fe*/ 	.byte	0x08
	.zero		1


	//   ....[25]....
        /*0200*/ 	.word	0x000003e0
        /*0204*/ 	.word	0x000000ff
        /*0208*/ 	.word	0x00000180
        /*020c*/ 	.short	0x0100
        /*020e*/ 	.byte	0x08
	.zero		1


	//   ....[26]....
        /*0210*/ 	.word	0x000003f0
        /*0214*/ 	.word	0x000000ff
        /*0218*/ 	.word	0x00000068
        /*021c*/ 	.short	0x0100
        /*021e*/ 	.byte	0x08
	.zero		1


	//   ....[27]....
        /*0220*/ 	.word	0x00000400
        /*0224*/ 	.word	0x000000ff
        /*0228*/ 	.word	0x00000188
        /*022c*/ 	.short	0x0100
        /*022e*/ 	.byte	0x08
	.zero		1


	//   ....[28]....
        /*0230*/ 	.word	0x00000410
        /*0234*/ 	.word	0x000000ff
        /*0238*/ 	.word	0x00000070
        /*023c*/ 	.short	0x0100
        /*023e*/ 	.byte	0x08
	.zero		1


	//   ....[29]....
        /*0240*/ 	.word	0x00000420
        /*0244*/ 	.word	0x000000ff
        /*0248*/ 	.word	0x00000190
        /*024c*/ 	.short	0x0100
        /*024e*/ 	.byte	0x08
	.zero		1


	//   ....[30]....
        /*0250*/ 	.word	0x00000430
        /*0254*/ 	.word	0x000000ff
        /*0258*/ 	.word	0x00000078
        /*025c*/ 	.short	0x0100
        /*025e*/ 	.byte	0x08
	.zero		1


	//   ....[31]....
        /*0260*/ 	.word	0x00000440
        /*0264*/ 	.word	0x000000ff
        /*0268*/ 	.word	0x00000198
        /*026c*/ 	.short	0x0100
        /*026e*/ 	.byte	0x08
	.zero		1


	//   ....[32]....
        /*0270*/ 	.word	0x00000450
        /*0274*/ 	.word	0x000000ff
        /*0278*/ 	.word	0x00000080
        /*027c*/ 	.short	0x0100
        /*027e*/ 	.byte	0x08
	.zero		1


	//   ....[33]....
        /*0280*/ 	.word	0x00000460
        /*0284*/ 	.word	0x000000ff
        /*0288*/ 	.word	0x000001a0
        /*028c*/ 	.short	0x0100
        /*028e*/ 	.byte	0x08
	.zero		1


	//   ....[34]....
        /*0290*/ 	.word	0x00000470
        /*0294*/ 	.word	0x000000ff
        /*0298*/ 	.word	0x00000088
        /*029c*/ 	.short	0x0100
        /*029e*/ 	.byte	0x08
	.zero		1


	//   ....[35]....
        /*02a0*/ 	.word	0x00000480
        /*02a4*/ 	.word	0x000000ff
        /*02a8*/ 	.word	0x000001a8
        /*02ac*/ 	.short	0x0100
        /*02ae*/ 	.byte	0x08
	.zero		1


	//   ....[36]....
        /*02b0*/ 	.word	0x00000490
        /*02b4*/ 	.word	0x000000ff
        /*02b8*/ 	.word	0x00000090
        /*02bc*/ 	.short	0x0100
        /*02be*/ 	.byte	0x08
	.zero		1


	//   ....[37]....
        /*02c0*/ 	.word	0x000004a0
        /*02c4*/ 	.word	0x000000ff
        /*02c8*/ 	.word	0x000001b0
        /*02cc*/ 	.short	0x0100
        /*02ce*/ 	.byte	0x08
	.zero		1


	//   ....[38]....
        /*02d0*/ 	.word	0x000004b0
        /*02d4*/ 	.word	0x000000ff
        /*02d8*/ 	.word	0x00000098
        /*02dc*/ 	.short	0x0100
        /*02de*/ 	.byte	0x08
	.zero		1


	//   ....[39]....
        /*02e0*/ 	.word	0x000004c0
        /*02e4*/ 	.word	0x000000ff
        /*02e8*/ 	.word	0x000001b8
        /*02ec*/ 	.short	0x0100
        /*02ee*/ 	.byte	0x08
	.zero		1


	//   ....[40]....
        /*02f0*/ 	.word	0x000004d0
        /*02f4*/ 	.word	0x000000ff
        /*02f8*/ 	.word	0x000000a0
        /*02fc*/ 	.short	0x0100
        /*02fe*/ 	.byte	0x08
	.zero		1


	//   ....[41]....
        /*0300*/ 	.word	0x000004e0
        /*0304*/ 	.word	0x000000ff
        /*0308*/ 	.word	0x000001c0
        /*030c*/ 	.short	0x0100
        /*030e*/ 	.byte	0x08
	.zero		1


	//   ....[42]....
        /*0310*/ 	.word	0x000004f0
        /*0314*/ 	.word	0x000000ff
        /*0318*/ 	.word	0x000000a8
        /*031c*/ 	.short	0x0100
        /*031e*/ 	.byte	0x08
	.zero		1


	//   ....[43]....
        /*0320*/ 	.word	0x00000500
        /*0324*/ 	.word	0x000000ff
        /*0328*/ 	.word	0x000001c8
        /*032c*/ 	.short	0x0100
        /*032e*/ 	.byte	0x08
	.zero		1


	//   ....[44]....
        /*0330*/ 	.word	0x00000510
        /*0334*/ 	.word	0x000000ff
        /*0338*/ 	.word	0x000000b0
        /*033c*/ 	.short	0x0100
        /*033e*/ 	.byte	0x08
	.zero		1


	//   ....[45]....
        /*0340*/ 	.word	0x00000520
        /*0344*/ 	.word	0x000000ff
        /*0348*/ 	.word	0x000001d0
        /*034c*/ 	.short	0x0100
        /*034e*/ 	.byte	0x08
	.zero		1


	//   ....[46]....
        /*0350*/ 	.word	0x00000530
        /*0354*/ 	.word	0x000000ff
        /*0358*/ 	.word	0x000000b8
        /*035c*/ 	.short	0x0100
        /*035e*/ 	.byte	0x08
	.zero		1


	//   ....[47]....
        /*0360*/ 	.word	0x00000540
        /*0364*/ 	.word	0x000000ff
        /*0368*/ 	.word	0x000001d8
        /*036c*/ 	.short	0x0100
        /*036e*/ 	.byte	0x08
	.zero		1


	//   ....[48]....
        /*0370*/ 	.word	0x00000550
        /*0374*/ 	.word	0x000000ff
        /*0378*/ 	.word	0x000000c0
        /*037c*/ 	.short	0x0100
        /*037e*/ 	.byte	0x08
	.zero		1


	//   ....[49]....
        /*0380*/ 	.word	0x00000560
        /*0384*/ 	.word	0x000000ff
        /*0388*/ 	.word	0x000001e0
        /*038c*/ 	.short	0x0100
        /*038e*/ 	.byte	0x08
	.zero		1


	//   ....[50]....
        /*0390*/ 	.word	0x00000570
        /*0394*/ 	.word	0x000000ff
        /*0398*/ 	.word	0x000000c8
        /*039c*/ 	.short	0x0100
        /*039e*/ 	.byte	0x08
	.zero		1


	//   ....[51]....
        /*03a0*/ 	.word	0x00000580
        /*03a4*/ 	.word	0x000000ff
        /*03a8*/ 	.word	0x000001e8
        /*03ac*/ 	.short	0x0100
        /*03ae*/ 	.byte	0x08
	.zero		1


	//   ....[52]....
        /*03b0*/ 	.word	0x00000590
        /*03b4*/ 	.word	0x000000ff
        /*03b8*/ 	.word	0x000000d0
        /*03bc*/ 	.short	0x0100
        /*03be*/ 	.byte	0x08
	.zero		1


	//   ....[53]....
        /*03c0*/ 	.word	0x000005a0
        /*03c4*/ 	.word	0x000000ff
        /*03c8*/ 	.word	0x000001f0
        /*03cc*/ 	.short	0x0100
        /*03ce*/ 	.byte	0x08
	.zero		1


	//   ....[54]....
        /*03d0*/ 	.word	0x000005b0
        /*03d4*/ 	.word	0x000000ff
        /*03d8*/ 	.word	0x000000d8
        /*03dc*/ 	.short	0x0100
        /*03de*/ 	.byte	0x08
	.zero		1


	//   ....[55]....
        /*03e0*/ 	.word	0x000005c0
        /*03e4*/ 	.word	0x000000ff
        /*03e8*/ 	.word	0x000001f8
        /*03ec*/ 	.short	0x0100
        /*03ee*/ 	.byte	0x08
	.zero		1


	//   ....[56]....
        /*03f0*/ 	.word	0x000005d0
        /*03f4*/ 	.word	0x000000ff
        /*03f8*/ 	.word	0x000000e0
        /*03fc*/ 	.short	0x0100
        /*03fe*/ 	.byte	0x08
	.zero		1


	//   ....[57]....
        /*0400*/ 	.word	0x000005e0
        /*0404*/ 	.word	0x000000ff
        /*0408*/ 	.word	0x00000200
        /*040c*/ 	.short	0x0100
        /*040e*/ 	.byte	0x08
	.zero		1


	//   ....[58]....
        /*0410*/ 	.word	0x000005f0
        /*0414*/ 	.word	0x000000ff
        /*0418*/ 	.word	0x000000e8
        /*041c*/ 	.short	0x0100
        /*041e*/ 	.byte	0x08
	.zero		1


	//   ....[59]....
        /*0420*/ 	.word	0x00000600
        /*0424*/ 	.word	0x000000ff
        /*0428*/ 	.word	0x00000208
        /*042c*/ 	.short	0x0100
        /*042e*/ 	.byte	0x08
	.zero		1


	//   ....[60]....
        /*0430*/ 	.word	0x00000610
        /*0434*/ 	.word	0x000000ff
        /*0438*/ 	.word	0x000000f0
        /*043c*/ 	.short	0x0100
        /*043e*/ 	.byte	0x08
	.zero		1


	//   ....[61]....
        /*0440*/ 	.word	0x00000620
        /*0444*/ 	.word	0x000000ff
        /*0448*/ 	.word	0x00000210
        /*044c*/ 	.short	0x0100
        /*044e*/ 	.byte	0x08
	.zero		1


	//   ....[62]....
        /*0450*/ 	.word	0x00000630
        /*0454*/ 	.word	0x000000ff
        /*0458*/ 	.word	0x000000f8
        /*045c*/ 	.short	0x0100
        /*045e*/ 	.byte	0x08
	.zero		1


	//   ....[63]....
        /*0460*/ 	.word	0x00000640
        /*0464*/ 	.word	0x000000ff
        /*0468*/ 	.word	0x00000218
        /*046c*/ 	.short	0x0100
        /*046e*/ 	.byte	0x08
	.zero		1


	//   ....[64]....
        /*0470*/ 	.word	0x00000650
        /*0474*/ 	.word	0x000000ff
        /*0478*/ 	.word	0x00000100
        /*047c*/ 	.short	0x0100
        /*047e*/ 	.byte	0x08
	.zero		1


	//   ....[65]....
        /*0480*/ 	.word	0x00000660
        /*0484*/ 	.word	0x000000ff
        /*0488*/ 	.word	0x00000220
        /*048c*/ 	.short	0x0100
        /*048e*/ 	.byte	0x08
	.zero		1


	//   ....[66]....
        /*0490*/ 	.word	0x00000670
        /*0494*/ 	.word	0x000000ff
        /*0498*/ 	.word	0x00000108
        /*049c*/ 	.short	0x0100
        /*049e*/ 	.byte	0x08
	.zero		1


	//   ....[67]....
        /*04a0*/ 	.word	0x00000680
        /*04a4*/ 	.word	0x000000ff
        /*04a8*/ 	.word	0x00000228
        /*04ac*/ 	.short	0x0100
        /*04ae*/ 	.byte	0x08
	.zero		1


	//   ....[68]....
        /*04b0*/ 	.word	0x00000690
        /*04b4*/ 	.word	0x000000ff
        /*04b8*/ 	.word	0x00000110
        /*04bc*/ 	.short	0x0100
        /*04be*/ 	.byte	0x08
	.zero		1


	//   ....[69]....
        /*04c0*/ 	.word	0x000006a0
        /*04c4*/ 	.word	0x000000ff
        /*04c8*/ 	.word	0x00000230
        /*04cc*/ 	.short	0x0100
        /*04ce*/ 	.byte	0x08
	.zero		1


	//   ....[70]....
        /*04d0*/ 	.word	0x000006b0
        /*04d4*/ 	.word	0x000000ff
        /*04d8*/ 	.word	0x00000118
        /*04dc*/ 	.short	0x0100
        /*04de*/ 	.byte	0x08
	.zero		1


	//   ....[71]....
        /*04e0*/ 	.word	0x000006c0
        /*04e4*/ 	.word	0x000000ff
        /*04e8*/ 	.word	0x00000238
        /*04ec*/ 	.short	0x0100
        /*04ee*/ 	.byte	0x08
	.zero		1


	//   ....[72]....
        /*04f0*/ 	.word	0x00000980
        /*04f4*/ 	.word	0x000000ff
        /*04f8*/ 	.word	0x00000250
        /*04fc*/ 	.short	0x0100
        /*04fe*/ 	.byte	0x08
	.zero		1


	//   ....[73]....
        /*0500*/ 	.word	0x000009e0
        /*0504*/ 	.word	0x000000ff
        /*0508*/ 	.word	0x00000258
        /*050c*/ 	.short	0x0100
        /*050e*/ 	.byte	0x08
	.zero		1


	//   ....[74]....
        /*0510*/ 	.word	0x000017f0
        /*0514*/ 	.word	0x000000ff
        /*0518*/ 	.word	0x00000000
        /*051c*/ 	.short	0x010a
        /*051e*/ 	.byte	0x06
	.zero		1


	//   ....[75]....
        /*0520*/ 	.word	0x00001830
        /*0524*/ 	.word	0x000000ff
        /*0528*/ 	.word	0x00000000
        /*052c*/ 	.short	0x010a
        /*052e*/ 	.byte	0x06
	.zero		1


	//   ....[76]....
        /*0530*/ 	.word	0x00001bd0
        /*0534*/ 	.word	0x000000ff
        /*0538*/ 	.word	0x00000000
        /*053c*/ 	.short	0x010a
        /*053e*/ 	.byte	0x09
	.zero		1


	//   ....[77]....
        /*0540*/ 	.word	0x00001c10
        /*0544*/ 	.word	0x000000ff
        /*0548*/ 	.word	0x00000000
        /*054c*/ 	.short	0x010a
        /*054e*/ 	.byte	0x09
	.zero		1


	//   ....[78]....
        /*0550*/ 	.word	0x00001ea0
        /*0554*/ 	.word	0x000000ff
        /*0558*/ 	.word	0x00000000
        /*055c*/ 	.short	0x0101
        /*055e*/ 	.byte	0x08
	.zero		1


	//   ....[79]....
        /*0560*/ 	.word	0x00002150
        /*0564*/ 	.word	0x000000ff
        /*0568*/ 	.word	0x00000000
        /*056c*/ 	.short	0x0101
        /*056e*/ 	.byte	0x08
	.zero		1


	//   ....[80]....
        /*0570*/ 	.word	0x00003ee0
        /*0574*/ 	.word	0x00000014
        /*0578*/ 	.word	0x00000120
        /*057c*/ 	.short	0x010a
        /*057e*/ 	.byte	0x3f
	.zero		1


	//   ....[81]....
        /*0580*/ 	.word	0x00004270
        /*0584*/ 	.word	0x00000005
        /*0588*/ 	.word	0x00000258
        /*058c*/ 	.short	0x0101
        /*058e*/ 	.byte	0x3f
	.zero		1


	//   ....[82]....
        /*0590*/ 	.word	0x000049b0
        /*0594*/ 	.word	0x00000005
        /*0598*/ 	.word	0x00000000
        /*059c*/ 	.short	0x010a
        /*059e*/ 	.byte	0x3f
	.zero		1


	//   ....[83]....
        /*05a0*/ 	.word	0x00004a30
        /*05a4*/ 	.word	0x00000007
        /*05a8*/ 	.word	0x00000000
        /*05ac*/ 	.short	0x010a
        /*05ae*/ 	.byte	0x3f
	.zero		1


	//   ....[84]....
        /*05b0*/ 	.word	0x00004ac0
        /*05b4*/ 	.word	0x00000006
        /*05b8*/ 	.word	0x00000000
        /*05bc*/ 	.short	0x010a
        /*05be*/ 	.byte	0x3f
	.zero		1


	//   ....[85]....
        /*05c0*/ 	.word	0x00004b50
        /*05c4*/ 	.word	0x00000009
        /*05c8*/ 	.word	0x00000000
        /*05cc*/ 	.short	0x010a
        /*05ce*/ 	.byte	0x3f
	.zero		1


	//   ....[86]....
        /*05d0*/ 	.word	0x00004be0
        /*05d4*/ 	.word	0x00000006
        /*05d8*/ 	.word	0x00000000
        /*05dc*/ 	.short	0x010a
        /*05de*/ 	.byte	0x3f
	.zero		1


	//   ....[87]....
        /*05e0*/ 	.word	0x00004c70
        /*05e4*/ 	.word	0x00000009
        /*05e8*/ 	.word	0x00000000
        /*05ec*/ 	.short	0x010a
        /*05ee*/ 	.byte	0x3f
	.zero		1


	//   ....[88]....
        /*05f0*/ 	.word	0x00004d00
        /*05f4*/ 	.word	0x00000006
        /*05f8*/ 	.word	0x00000000
        /*05fc*/ 	.short	0x010a
        /*05fe*/ 	.byte	0x3f
	.zero		1


	//   ....[89]....
        /*0600*/ 	.word	0x00004d90
        /*0604*/ 	.word	0x00000009
        /*0608*/ 	.word	0x00000000
        /*060c*/ 	.short	0x010a
        /*060e*/ 	.byte	0x3f
	.zero		1


	//   ....[90]....
        /*0610*/ 	.word	0x00004e20
        /*0614*/ 	.word	0x00000006
        /*0618*/ 	.word	0x00000000
        /*061c*/ 	.short	0x010a
        /*061e*/ 	.byte	0x3f
	.zero		1


	//   ....[91]....
        /*0620*/ 	.word	0x00004eb0
        /*0624*/ 	.word	0x00000009
        /*0628*/ 	.word	0x00000000
        /*062c*/ 	.short	0x010a
        /*062e*/ 	.byte	0x3f
	.zero		1


	//   ....[92]....
        /*0630*/ 	.word	0x00004f40
        /*0634*/ 	.word	0x00000006
        /*0638*/ 	.word	0x00000000
        /*063c*/ 	.short	0x010a
        /*063e*/ 	.byte	0x3f
	.zero		1


	//   ....[93]....
        /*0640*/ 	.word	0x00004fd0
        /*0644*/ 	.word	0x00000009
        /*0648*/ 	.word	0x00000000
        /*064c*/ 	.short	0x010a
        /*064e*/ 	.byte	0x3f
	.zero		1


	//   ....[94]....
        /*0650*/ 	.word	0x00005060
        /*0654*/ 	.word	0x00000006
        /*0658*/ 	.word	0x00000000
        /*065c*/ 	.short	0x010a
        /*065e*/ 	.byte	0x3f
	.zero		1


	//   ....[95]....
        /*0660*/ 	.word	0x000050f0
        /*0664*/ 	.word	0x00000009
        /*0668*/ 	.word	0x00000000
        /*066c*/ 	.short	0x010a
        /*066e*/ 	.byte	0x3f
	.zero		1


	//   ....[96]....
        /*0670*/ 	.word	0x00005180
        /*0674*/ 	.word	0x00000006
        /*0678*/ 	.word	0x00000000
        /*067c*/ 	.short	0x010a
        /*067e*/ 	.byte	0x3f
	.zero		1


	//   ....[97]....
        /*0680*/ 	.word	0x00005210
        /*0684*/ 	.word	0x00000009
        /*0688*/ 	.word	0x00000000
        /*068c*/ 	.short	0x010a
        /*068e*/ 	.byte	0x3f
	.zero		1


	//   ....[98]....
        /*0690*/ 	.word	0x000052a0
        /*0694*/ 	.word	0x00000006
        /*0698*/ 	.word	0x00000000
        /*069c*/ 	.short	0x010a
        /*069e*/ 	.byte	0x3f
	.zero		1


	//   ....[99]....
        /*06a0*/ 	.word	0x00005330
        /*06a4*/ 	.word	0x00000009
        /*06a8*/ 	.word	0x00000000
        /*06ac*/ 	.short	0x010a
        /*06ae*/ 	.byte	0x3f
	.zero		1


	//   ....[100]....
        /*06b0*/ 	.word	0x000053c0
        /*06b4*/ 	.word	0x00000006
        /*06b8*/ 	.word	0x00000000
        /*06bc*/ 	.short	0x010a
        /*06be*/ 	.byte	0x3f
	.zero		1


	//   ....[101]....
        /*06c0*/ 	.word	0x00005450
        /*06c4*/ 	.word	0x00000009
        /*06c8*/ 	.word	0x00000000
        /*06cc*/ 	.short	0x010a
        /*06ce*/ 	.byte	0x3f
	.zero		1


	//   ....[102]....
        /*06d0*/ 	.word	0x000054e0
        /*06d4*/ 	.word	0x00000006
        /*06d8*/ 	.word	0x00000000
        /*06dc*/ 	.short	0x010a
        /*06de*/ 	.byte	0x3f
	.zero		1


	//   ....[103]....
        /*06e0*/ 	.word	0x00005570
        /*06e4*/ 	.word	0x00000009
        /*06e8*/ 	.word	0x00000000
        /*06ec*/ 	.short	0x010a
        /*06ee*/ 	.byte	0x3f
	.zero		1


	//   ....[104]....
        /*06f0*/ 	.word	0x00005600
        /*06f4*/ 	.word	0x00000006
        /*06f8*/ 	.word	0x00000000
        /*06fc*/ 	.short	0x010a
        /*06fe*/ 	.byte	0x3f
	.zero		1


	//   ....[105]....
        /*0700*/ 	.word	0x00005690
        /*0704*/ 	.word	0x00000009
        /*0708*/ 	.word	0x00000000
        /*070c*/ 	.short	0x010a
        /*070e*/ 	.byte	0x3f
	.zero		1


	//   ....[106]....
        /*0710*/ 	.word	0x00005720
        /*0714*/ 	.word	0x00000006
        /*0718*/ 	.word	0x00000000
        /*071c*/ 	.short	0x010a
        /*071e*/ 	.byte	0x3f
	.zero		1


	//   ....[107]....
        /*0720*/ 	.word	0x000057b0
        /*0724*/ 	.word	0x00000009
        /*0728*/ 	.word	0x00000000
        /*072c*/ 	.short	0x010a
        /*072e*/ 	.byte	0x3f
	.zero		1


	//   ....[108]....
        /*0730*/ 	.word	0x00005840
        /*0734*/ 	.word	0x00000006
        /*0738*/ 	.word	0x00000000
        /*073c*/ 	.short	0x010a
        /*073e*/ 	.byte	0x3f
	.zero		1


	//   ....[109]....
        /*0740*/ 	.word	0x000058d0
        /*0744*/ 	.word	0x00000009
        /*0748*/ 	.word	0x00000000
        /*074c*/ 	.short	0x010a
        /*074e*/ 	.byte	0x3f
	.zero		1


	//   ....[110]....
        /*0750*/ 	.word	0x00005960
        /*0754*/ 	.word	0x00000006
        /*0758*/ 	.word	0x00000000
        /*075c*/ 	.short	0x010a
        /*075e*/ 	.byte	0x3f
	.zero		1


	//   ....[111]....
        /*0760*/ 	.word	0x000059f0
        /*0764*/ 	.word	0x00000009
        /*0768*/ 	.word	0x00000000
        /*076c*/ 	.short	0x010a
        /*076e*/ 	.byte	0x3f
	.zero		1


	//   ....[112]....
        /*0770*/ 	.word	0x00005a80
        /*0774*/ 	.word	0x00000006
        /*0778*/ 	.word	0x00000000
        /*077c*/ 	.short	0x010a
        /*077e*/ 	.byte	0x3f
	.zero		1


	//   ....[113]....
        /*0780*/ 	.word	0x00005b10
        /*0784*/ 	.word	0x00000009
        /*0788*/ 	.word	0x00000000
        /*078c*/ 	.short	0x010a
        /*078e*/ 	.byte	0x3f
	.zero		1


	//   ....[114]....
        /*0790*/ 	.word	0x00005ba0
        /*0794*/ 	.word	0x00000006
        /*0798*/ 	.word	0x00000000
        /*079c*/ 	.short	0x010a
        /*079e*/ 	.byte	0x3f
	.zero		1


	//   ....[115]....
        /*07a0*/ 	.word	0x00005c30
        /*07a4*/ 	.word	0x00000009
        /*07a8*/ 	.word	0x00000000
        /*07ac*/ 	.short	0x010a
        /*07ae*/ 	.byte	0x3f
	.zero		1


	//   ....[116]....
        /*07b0*/ 	.word	0x00005cc0
        /*07b4*/ 	.word	0x00000006
        /*07b8*/ 	.word	0x00000000
        /*07bc*/ 	.short	0x010a
        /*07be*/ 	.byte	0x3f
	.zero		1


	//   ....[117]....
        /*07c0*/ 	.word	0x00005d50
        /*07c4*/ 	.word	0x00000003
        /*07c8*/ 	.word	0x00000000
        /*07cc*/ 	.short	0x010a
        /*07ce*/ 	.byte	0x3f
	.zero		1


	//   ....[118]....
        /*07d0*/ 	.word	0x00005dc0
        /*07d4*/ 	.word	0x00000003
        /*07d8*/ 	.word	0x00000000
        /*07dc*/ 	.short	0x010a
        /*07de*/ 	.byte	0x3f
	.zero		1


	//   ....[119]....
        /*07e0*/ 	.word	0x00005e20
        /*07e4*/ 	.word	0x0000000c
        /*07e8*/ 	.word	0x00000000
        /*07ec*/ 	.short	0x010a
        /*07ee*/ 	.byte	0x3f
	.zero		1


	//   ....[120]....
        /*07f0*/ 	.word	0x00005ef0
        /*07f4*/ 	.word	0x00000014
        /*07f8*/ 	.word	0x00000120
        /*07fc*/ 	.short	0x010a
        /*07fe*/ 	.byte	0x3f
	.zero		1


	//   ....[121]....
        /*0800*/ 	.word	0x00005fd0
        /*0804*/ 	.word	0x00000005
        /*0808*/ 	.word	0x00000000
        /*080c*/ 	.short	0x010a
        /*080e*/ 	.byte	0x3f
	.zero		1


	//   ....[122]....
        /*0810*/ 	.word	0x00006020
        /*0814*/ 	.word	0x00000007
        /*0818*/ 	.word	0x00000000
        /*081c*/ 	.short	0x010a
        /*081e*/ 	.byte	0x3f
	.zero		1


	//   ....[123]....
        /*0820*/ 	.word	0x00006070
        /*0824*/ 	.word	0x00000006
        /*0828*/ 	.word	0x00000000
        /*082c*/ 	.short	0x010a
        /*082e*/ 	.byte	0x3f
	.zero		1


	//   ....[124]....
        /*0830*/ 	.word	0x000060c0
        /*0834*/ 	.word	0x00000009
        /*0838*/ 	.word	0x00000000
        /*083c*/ 	.short	0x010a
        /*083e*/ 	.byte	0x3f
	.zero		1


	//   ....[125]....
        /*0840*/ 	.word	0x00006110
        /*0844*/ 	.word	0x00000006
        /*0848*/ 	.word	0x00000000
        /*084c*/ 	.short	0x010a
        /*084e*/ 	.byte	0x3f
	.zero		1


	//   ....[126]....
        /*0850*/ 	.word	0x00006160
        /*0854*/ 	.word	0x00000009
        /*0858*/ 	.word	0x00000000
        /*085c*/ 	.short	0x010a
        /*085e*/ 	.byte	0x3f
	.zero		1


	//   ....[127]....
        /*0860*/ 	.word	0x000061b0
        /*0864*/ 	.word	0x00000006
        /*0868*/ 	.word	0x00000000
        /*086c*/ 	.short	0x010a
        /*086e*/ 	.byte	0x3f
	.zero		1


	//   ....[128]....
        /*0870*/ 	.word	0x00006200
        /*0874*/ 	.word	0x00000009
        /*0878*/ 	.word	0x00000000
        /*087c*/ 	.short	0x010a
        /*087e*/ 	.byte	0x3f
	.zero		1


	//   ....[129]....
        /*0880*/ 	.word	0x00006250
        /*0884*/ 	.word	0x00000006
        /*0888*/ 	.word	0x00000000
        /*088c*/ 	.short	0x010a
        /*088e*/ 	.byte	0x3f
	.zero		1


	//   ....[130]....
        /*0890*/ 	.word	0x000062a0
        /*0894*/ 	.word	0x00000009
        /*0898*/ 	.word	0x00000000
        /*089c*/ 	.short	0x010a
        /*089e*/ 	.byte	0x3f
	.zero		1


	//   ....[131]....
        /*08a0*/ 	.word	0x000062f0
        /*08a4*/ 	.word	0x00000006
        /*08a8*/ 	.word	0x00000000
        /*08ac*/ 	.short	0x010a
        /*08ae*/ 	.byte	0x3f
	.zero		1


	//   ....[132]....
        /*08b0*/ 	.word	0x00006340
        /*08b4*/ 	.word	0x00000009
        /*08b8*/ 	.word	0x00000000
        /*08bc*/ 	.short	0x010a
        /*08be*/ 	.byte	0x3f
	.zero		1


	//   ....[133]....
        /*08c0*/ 	.word	0x00006390
        /*08c4*/ 	.word	0x00000006
        /*08c8*/ 	.word	0x00000000
        /*08cc*/ 	.short	0x010a
        /*08ce*/ 	.byte	0x3f
	.zero		1


	//   ....[134]....
        /*08d0*/ 	.word	0x000063e0
        /*08d4*/ 	.word	0x00000009
        /*08d8*/ 	.word	0x00000000
        /*08dc*/ 	.short	0x010a
        /*08de*/ 	.byte	0x3f
	.zero		1


	//   ....[135]....
        /*08e0*/ 	.word	0x00006430
        /*08e4*/ 	.word	0x00000006
        /*08e8*/ 	.word	0x00000000
        /*08ec*/ 	.short	0x010a
        /*08ee*/ 	.byte	0x3f
	.zero		1


	//   ....[136]....
        /*08f0*/ 	.word	0x00006480
        /*08f4*/ 	.word	0x00000009
        /*08f8*/ 	.word	0x00000000
        /*08fc*/ 	.short	0x010a
        /*08fe*/ 	.byte	0x3f
	.zero		1


	//   ....[137]....
        /*0900*/ 	.word	0x000064d0
        /*0904*/ 	.word	0x00000006
        /*0908*/ 	.word	0x00000000
        /*090c*/ 	.short	0x010a
        /*090e*/ 	.byte	0x3f
	.zero		1


	//   ....[138]....
        /*0910*/ 	.word	0x00006520
        /*0914*/ 	.word	0x00000009
        /*0918*/ 	.word	0x00000000
        /*091c*/ 	.short	0x010a
        /*091e*/ 	.byte	0x3f
	.zero		1


	//   ....[139]....
        /*0920*/ 	.word	0x00006570
        /*0924*/ 	.word	0x00000006
        /*0928*/ 	.word	0x00000000
        /*092c*/ 	.short	0x010a
        /*092e*/ 	.byte	0x3f
	.zero		1


	//   ....[140]....
        /*0930*/ 	.word	0x000065c0
        /*0934*/ 	.word	0x00000009
        /*0938*/ 	.word	0x00000000
        /*093c*/ 	.short	0x010a
        /*093e*/ 	.byte	0x3f
	.zero		1


	//   ....[141]....
        /*0940*/ 	.word	0x00006610
        /*0944*/ 	.word	0x00000006
        /*0948*/ 	.word	0x00000000
        /*094c*/ 	.short	0x010a
        /*094e*/ 	.byte	0x3f
	.zero		1


	//   ....[142]....
        /*0950*/ 	.word	0x00006660
        /*0954*/ 	.word	0x00000009
        /*0958*/ 	.word	0x00000000
        /*095c*/ 	.short	0x010a
        /*095e*/ 	.byte	0x3f
	.zero		1


	//   ....[143]....
        /*0960*/ 	.word	0x000066b0
        /*0964*/ 	.word	0x00000006
        /*0968*/ 	.word	0x00000000
        /*096c*/ 	.short	0x010a
        /*096e*/ 	.byte	0x3f
	.zero		1


	//   ....[144]....
        /*0970*/ 	.word	0x00006700
        /*0974*/ 	.word	0x00000009
        /*0978*/ 	.word	0x00000000
        /*097c*/ 	.short	0x010a
        /*097e*/ 	.byte	0x3f
	.zero		1


	//   ....[145]....
        /*0980*/ 	.word	0x00006750
        /*0984*/ 	.word	0x00000006
        /*0988*/ 	.word	0x00000000
        /*098c*/ 	.short	0x010a
        /*098e*/ 	.byte	0x3f
	.zero		1


	//   ....[146]....
        /*0990*/ 	.word	0x000067a0
        /*0994*/ 	.word	0x00000009
        /*0998*/ 	.word	0x00000000
        /*099c*/ 	.short	0x010a
        /*099e*/ 	.byte	0x3f
	.zero		1


	//   ....[147]....
        /*09a0*/ 	.word	0x000067f0
        /*09a4*/ 	.word	0x00000006
        /*09a8*/ 	.word	0x00000000
        /*09ac*/ 	.short	0x010a
        /*09ae*/ 	.byte	0x3f
	.zero		1


	//   ....[148]....
        /*09b0*/ 	.word	0x00006840
        /*09b4*/ 	.word	0x00000009
        /*09b8*/ 	.word	0x00000000
        /*09bc*/ 	.short	0x010a
        /*09be*/ 	.byte	0x3f
	.zero		1


	//   ....[149]....
        /*09c0*/ 	.word	0x00006890
        /*09c4*/ 	.word	0x00000006
        /*09c8*/ 	.word	0x00000000
        /*09cc*/ 	.short	0x010a
        /*09ce*/ 	.byte	0x3f
	.zero		1


	//   ....[150]....
        /*09d0*/ 	.word	0x000068e0
        /*09d4*/ 	.word	0x00000009
        /*09d8*/ 	.word	0x00000000
        /*09dc*/ 	.short	0x010a
        /*09de*/ 	.byte	0x3f
	.zero		1


	//   ....[151]....
        /*09e0*/ 	.word	0x00006930
        /*09e4*/ 	.word	0x00000006
        /*09e8*/ 	.word	0x00000000
        /*09ec*/ 	.short	0x010a
        /*09ee*/ 	.byte	0x3f
	.zero		1


	//   ....[152]....
        /*09f0*/ 	.word	0x00006980
        /*09f4*/ 	.word	0x00000009
        /*09f8*/ 	.word	0x00000000
        /*09fc*/ 	.short	0x010a
        /*09fe*/ 	.byte	0x3f
	.zero		1


	//   ....[153]....
        /*0a00*/ 	.word	0x000069d0
        /*0a04*/ 	.word	0x00000006
        /*0a08*/ 	.word	0x00000000
        /*0a0c*/ 	.short	0x010a
        /*0a0e*/ 	.byte	0x3f
	.zero		1


	//   ....[154]....
        /*0a10*/ 	.word	0x00006a20
        /*0a14*/ 	.word	0x00000009
        /*0a18*/ 	.word	0x00000000
        /*0a1c*/ 	.short	0x010a
        /*0a1e*/ 	.byte	0x3f
	.zero		1


	//   ....[155]....
        /*0a20*/ 	.word	0x00006a70
        /*0a24*/ 	.word	0x00000006
        /*0a28*/ 	.word	0x00000000
        /*0a2c*/ 	.short	0x010a
        /*0a2e*/ 	.byte	0x3f
	.zero		1


	//----- nvinfo : EIATTR_NUM_MBARRIERS
	.align		4
.L_28:
        /*0a30*/ 	.byte	0x03, 0x38
        /*0a32*/ 	.short	0x004a


	//----- nvinfo : EIATTR_EXIT_INSTR_OFFSETS
	.align		4
        /*0a34*/ 	.byte	0x04, 0x1c
        /*0a36*/ 	.short	(.L_30 - .L_29)


	//   ....[0]....
.L_29:
        /*0a38*/ 	.word	0x00000a80


	//   ....[1]....
        /*0a3c*/ 	.word	0x00001320


	//   ....[2]....
        /*0a40*/ 	.word	0x000035d0


	//   ....[3]....
        /*0a44*/ 	.word	0x00003bf0


	//   ....[4]....
        /*0a48*/ 	.word	0x00005da0


	//----- nvinfo : EIATTR_MAX_THREADS
	.align		4
.L_30:
        /*0a4c*/ 	.byte	0x04, 0x05
        /*0a4e*/ 	.short	(.L_32 - .L_31)
.L_31:
        /*0a50*/ 	.word	0x00000180
        /*0a54*/ 	.word	0x00000001
        /*0a58*/ 	.word	0x00000001


	//----- nvinfo : EIATTR_CRS_STACK_SIZE
	.align		4
.L_32:
        /*0a5c*/ 	.byte	0x04, 0x1e
        /*0a5e*/ 	.short	(.L_34 - .L_33)
.L_33:
        /*0a60*/ 	.word	0x00000000


	//----- nvinfo : EIATTR_CBANK_PARAM_SIZE
	.align		4
.L_34:
        /*0a64*/ 	.byte	0x03, 0x19
        /*0a66*/ 	.short	0x0470


	//----- nvinfo : EIATTR_PARAM_CBANK
	.align		4
        /*0a68*/ 	.byte	0x04, 0x0a
        /*0a6a*/ 	.short	(.L_36 - .L_35)
	.align		4
.L_35:
        /*0a6c*/ 	.word	index@(.nv.constant0._ZN7cutlass13device_kernelINS_4gemm6kernel13GemmUniversalIN4cute5tupleIJiiiiEEENS1_10collective13CollectiveMmaINS1_37MainloopSm90TmaGmmaWarpSpecializedFP8ILi36ENS5_IJNS4_1CILi1EEESB_SB_EEENS1_35KernelTmaWarpSpecializedCooperativeEEENS5_IJNSA_ILi192EEENSA_ILi8EEENSA_ILi32EEEEEENS_12float_e4m3_tENS5_IJlSB_lEEESJ_SK_NS4_8TiledMMAINS4_8MMA_AtomIJNS4_4SM904GMMA29MMA_64x8x32_F32E4M3E4M3_SS_TNILNSO_7ScaleInE1ELSQ_1EEEEEENS4_6LayoutINS5_IJNSA_ILi2EEESB_SB_EEENS5_IJSB_NSA_ILi0EEESW_EEEEENS5_IJNS4_10UnderscoreESZ_SZ_EEEEENS4_13SM90_TMA_LOADENS4_14ComposedLayoutINS4_7SwizzleILi1ELi4ELi3EEENS4_18smem_ptr_flag_bitsILi8EEENST_INS5_IJSG_SH_EEENS5_IJSH_SB_EEEEEEEvNS4_8identityES12_S1B_vS1C_EENS_8epilogue10collective6detail29Sm90TmaWarpSpecializedAdapterINS1F_15DefaultEpilogueISJ_SK_SK_NS1E_6thread17LinearCombinationISJ_Li1EffLNS1J_9ScaleType4KindE0ELNS_15FloatRoundStyleE2ESJ_EENS1_15EpilogueDefaultEEEEEvvEEEEvNT_6ParamsE)
        /*0a70*/ 	.short	0x0210
        /*0a72*/ 	.short	0x0470


	//----- nvinfo : EIATTR_SW_WAR
	.align		4
.L_36:
        /*0a74*/ 	.byte	0x04, 0x36
        /*0a76*/ 	.short	(.L_38 - .L_37)
.L_37:
        /*0a78*/ 	.word	0x00000008
.L_38:


//--------------------- .nv.callgraph             --------------------------
	.section	.nv.callgraph,"",@"SHT_CUDA_CALLGRAPH"
	.align	4
	.sectionentsize	8
	.align		4
        /*0000*/ 	.word	0x00000000
	.align		4
        /*0004*/ 	.word	0xffffffff
	.align		4
        /*0008*/ 	.word	0x00000000
	.align		4
        /*000c*/ 	.word	0xfffffffe
	.align		4
        /*0010*/ 	.word	0x00000000
	.align		4
        /*0014*/ 	.word	0xfffffffd
	.align		4
        /*0018*/ 	.word	0x00000000
	.align		4
        /*001c*/ 	.word	0xfffffffc


//--------------------- .nv.constant4             --------------------------
	.section	.nv.constant4,"a",@progbits
	.align	8
	.align		8
.nv.constant4:
        /*0000*/ 	.dword	_ZN39_INTERNAL_623f0278_4_k_cu_15bb9e1c_77704cuda3std3__45__cpo5beginE
	.align		8
        /*0008*/ 	.dword	_ZN39_INTERNAL_623f0278_4_k_cu_15bb9e1c_77704cuda3std3__45__cpo3endE
	.align		8
        /*0010*/ 	.dword	_ZN39_INTERNAL_623f0278_4_k_cu_15bb9e1c_77704cuda3std3__45__cpo6cbeginE
	.align		8
        /*0018*/ 	.dword	_ZN39_INTERNAL_623f0278_4_k_cu_15bb9e1c_77704cuda3std3__45__cpo4cendE
	.align		8
        /*0020*/ 	.dword	_ZN39_INTERNAL_623f0278_4_k_cu_15bb9e1c_77704cuda3std3__441_GLOBAL__N__623f0278_4_k_cu_15bb9e1c_77706ignoreE
	.align		8
        /*0028*/ 	.dword	_ZN39_INTERNAL_623f0278_4_k_cu_15bb9e1c_77704cuda3std3__419piecewise_constructE
	.align		8
        /*0030*/ 	.dword	_ZN39_INTERNAL_623f0278_4_k_cu_15bb9e1c_77704cuda3std3__48in_placeE
	.align		8
        /*0038*/ 	.dword	_ZN39_INTERNAL_623f0278_4_k_cu_15bb9e1c_77704cuda3std6ranges3__45__cpo4swapE
	.align		8
        /*0040*/ 	.dword	_ZN39_INTERNAL_623f0278_4_k_cu_15bb9e1c_77704cuda3std6ranges3__45__cpo9iter_moveE
	.align		8
        /*0048*/ 	.dword	_ZN39_INTERNAL_623f0278_4_k_cu_15bb9e1c_77704cute7productE
	.align		8
        /*0050*/ 	.dword	_ZN39_INTERNAL_623f0278_4_k_cu_15bb9e1c_77704cute1_E


//--------------------- .text._ZN7cutlass13device_kernelINS_4gemm6kernel13GemmUniversalIN4cute5tupleIJiiiiEEENS1_10collective13CollectiveMmaINS1_37MainloopSm90TmaGmmaWarpSpecializedFP8ILi36ENS5_IJNS4_1CILi1EEESB_SB_EEENS1_35KernelTmaWarpSpecializedCooperativeEEENS5_IJNSA_ILi192EEENSA_ILi8EEENSA_ILi32EEEEEENS_12float_e4m3_tENS5_IJlSB_lEEESJ_SK_NS4_8TiledMMAINS4_8MMA_AtomIJNS4_4SM904GMMA29MMA_64x8x32_F32E4M3E4M3_SS_TNILNSO_7ScaleInE1ELSQ_1EEEEEENS4_6LayoutINS5_IJNSA_ILi2EEESB_SB_EEENS5_IJSB_NSA_ILi0EEESW_EEEEENS5_IJNS4_10UnderscoreESZ_SZ_EEEEENS4_13SM90_TMA_LOADENS4_14ComposedLayoutINS4_7SwizzleILi1ELi4ELi3EEENS4_18smem_ptr_flag_bitsILi8EEENST_INS5_IJSG_SH_EEENS5_IJSH_SB_EEEEEEEvNS4_8identityES12_S1B_vS1C_EENS_8epilogue10collective6detail29Sm90TmaWarpSpecializedAdapterINS1F_15DefaultEpilogueISJ_SK_SK_NS1E_6thread17LinearCombinationISJ_Li1EffLNS1J_9ScaleType4KindE0ELNS_15FloatRoundStyleE2ESJ_EENS1_15EpilogueDefaultEEEEEvvEEEEvNT_6ParamsE --------------------------
	.section	.text._ZN7cutlass13device_kernelINS_4gemm6kernel13GemmUniversalIN4cute5tupleIJiiiiEEENS1_10collective13CollectiveMmaINS1_37MainloopSm90TmaGmmaWarpSpecializedFP8ILi36ENS5_IJNS4_1CILi1EEESB_SB_EEENS1_35KernelTmaWarpSpecializedCooperativeEEENS5_IJNSA_ILi192EEENSA_ILi8EEENSA_ILi32EEEEEENS_12float_e4m3_tENS5_IJlSB_lEEESJ_SK_NS4_8TiledMMAINS4_8MMA_AtomIJNS4_4SM904GMMA29MMA_64x8x32_F32E4M3E4M3_SS_TNILNSO_7ScaleInE1ELSQ_1EEEEEENS4_6LayoutINS5_IJNSA_ILi2EEESB_SB_EEENS5_IJSB_NSA_ILi0EEESW_EEEEENS5_IJNS4_10UnderscoreESZ_SZ_EEEEENS4_13SM90_TMA_LOADENS4_14ComposedLayoutINS4_7SwizzleILi1ELi4ELi3EEENS4_18smem_ptr_flag_bitsILi8EEENST_INS5_IJSG_SH_EEENS5_IJSH_SB_EEEEEEEvNS4_8identityES12_S1B_vS1C_EENS_8epilogue10collective6detail29Sm90TmaWarpSpecializedAdapterINS1F_15DefaultEpilogueISJ_SK_SK_NS1E_6thread17LinearCombinationISJ_Li1EffLNS1J_9ScaleType4KindE0ELNS_15FloatRoundStyleE2ESJ_EENS1_15EpilogueDefaultEEEEEvvEEEEvNT_6ParamsE,"ax",@progbits
	.align	128
.text._ZN7cutlass13device_kernelINS_4gemm6kernel13GemmUniversalIN4cute5tupleIJiiiiEEENS1_10collective13CollectiveMmaINS1_37MainloopSm90TmaGmmaWarpSpecializedFP8ILi36ENS5_IJNS4_1CILi1EEESB_SB_EEENS1_35KernelTmaWarpSpecializedCooperativeEEENS5_IJNSA_ILi192EEENSA_ILi8EEENSA_ILi32EEEEEENS_12float_e4m3_tENS5_IJlSB_lEEESJ_SK_NS4_8TiledMMAINS4_8MMA_AtomIJNS4_4SM904GMMA29MMA_64x8x32_F32E4M3E4M3_SS_TNILNSO_7ScaleInE1ELSQ_1EEEEEENS4_6LayoutINS5_IJNSA_ILi2EEESB_SB_EEENS5_IJSB_NSA_ILi0EEESW_EEEEENS5_IJNS4_10UnderscoreESZ_SZ_EEEEENS4_13SM90_TMA_LOADENS4_14ComposedLayoutINS4_7SwizzleILi1ELi4ELi3EEENS4_18smem_ptr_flag_bitsILi8EEENST_INS5_IJSG_SH_EEENS5_IJSH_SB_EEEEEEEvNS4_8identityES12_S1B_vS1C_EENS_8epilogue10collective6detail29Sm90TmaWarpSpecializedAdapterINS1F_15DefaultEpilogueISJ_SK_SK_NS1E_6thread17LinearCombinationISJ_Li1EffLNS1J_9ScaleType4KindE0ELNS_15FloatRoundStyleE2ESJ_EENS1_15EpilogueDefaultEEEEEvvEEEEvNT_6ParamsE:
        .type           _ZN7cutlass13device_kernelINS_4gemm6kernel13GemmUniversalIN4cute5tupleIJiiiiEEENS1_10collective13CollectiveMmaINS1_37MainloopSm90TmaGmmaWarpSpecializedFP8ILi36ENS5_IJNS4_1CILi1EEESB_SB_EEENS1_35KernelTmaWarpSpecializedCooperativeEEENS5_IJNSA_ILi192EEENSA_ILi8EEENSA_ILi32EEEEEENS_12float_e4m3_tENS5_IJlSB_lEEESJ_SK_NS4_8TiledMMAINS4_8MMA_AtomIJNS4_4SM904GMMA29MMA_64x8x32_F32E4M3E4M3_SS_TNILNSO_7ScaleInE1ELSQ_1EEEEEENS4_6LayoutINS5_IJNSA_ILi2EEESB_SB_EEENS5_IJSB_NSA_ILi0EEESW_EEEEENS5_IJNS4_10UnderscoreESZ_SZ_EEEEENS4_13SM90_TMA_LOADENS4_14ComposedLayoutINS4_7SwizzleILi1ELi4ELi3EEENS4_18smem_ptr_flag_bitsILi8EEENST_INS5_IJSG_SH_EEENS5_IJSH_SB_EEEEEEEvNS4_8identityES12_S1B_vS1C_EENS_8epilogue10collective6detail29Sm90TmaWarpSpecializedAdapterINS1F_15DefaultEpilogueISJ_SK_SK_NS1E_6thread17LinearCombinationISJ_Li1EffLNS1J_9ScaleType4KindE0ELNS_15FloatRoundStyleE2ESJ_EENS1_15EpilogueDefaultEEEEEvvEEEEvNT_6ParamsE,@function
        .size           _ZN7cutlass13device_kernelINS_4gemm6kernel13GemmUniversalIN4cute5tupleIJiiiiEEENS1_10collective13CollectiveMmaINS1_37MainloopSm90TmaGmmaWarpSpecializedFP8ILi36ENS5_IJNS4_1CILi1EEESB_SB_EEENS1_35KernelTmaWarpSpecializedCooperativeEEENS5_IJNSA_ILi192EEENSA_ILi8EEENSA_ILi32EEEEEENS_12float_e4m3_tENS5_IJlSB_lEEESJ_SK_NS4_8TiledMMAINS4_8MMA_AtomIJNS4_4SM904GMMA29MMA_64x8x32_F32E4M3E4M3_SS_TNILNSO_7ScaleInE1ELSQ_1EEEEEENS4_6LayoutINS5_IJNSA_ILi2EEESB_SB_EEENS5_IJSB_NSA_ILi0EEESW_EEEEENS5_IJNS4_10UnderscoreESZ_SZ_EEEEENS4_13SM90_TMA_LOADENS4_14ComposedLayoutINS4_7SwizzleILi1ELi4ELi3EEENS4_18smem_ptr_flag_bitsILi8EEENST_INS5_IJSG_SH_EEENS5_IJSH_SB_EEEEEEEvNS4_8identityES12_S1B_vS1C_EENS_8epilogue10collective6detail29Sm90TmaWarpSpecializedAdapterINS1F_15DefaultEpilogueISJ_SK_SK_NS1E_6thread17LinearCombinationISJ_Li1EffLNS1J_9ScaleType4KindE0ELNS_15FloatRoundStyleE2ESJ_EENS1_15EpilogueDefaultEEEEEvvEEEEvNT_6ParamsE,(.L_x_154 - _ZN7cutlass13device_kernelINS_4gemm6kernel13GemmUniversalIN4cute5tupleIJiiiiEEENS1_10collective13CollectiveMmaINS1_37MainloopSm90TmaGmmaWarpSpecializedFP8ILi36ENS5_IJNS4_1CILi1EEESB_SB_EEENS1_35KernelTmaWarpSpecializedCooperativeEEENS5_IJNSA_ILi192EEENSA_ILi8EEENSA_ILi32EEEEEENS_12float_e4m3_tENS5_IJlSB_lEEESJ_SK_NS4_8TiledMMAINS4_8MMA_AtomIJNS4_4SM904GMMA29MMA_64x8x32_F32E4M3E4M3_SS_TNILNSO_7ScaleInE1ELSQ_1EEEEEENS4_6LayoutINS5_IJNSA_ILi2EEESB_SB_EEENS5_IJSB_NSA_ILi0EEESW_EEEEENS5_IJNS4_10UnderscoreESZ_SZ_EEEEENS4_13SM90_TMA_LOADENS4_14ComposedLayoutINS4_7SwizzleILi1ELi4ELi3EEENS4_18smem_ptr_flag_bitsILi8EEENST_INS5_IJSG_SH_EEENS5_IJSH_SB_EEEEEEEvNS4_8identityES12_S1B_vS1C_EENS_8epilogue10collective6detail29Sm90TmaWarpSpecializedAdapterINS1F_15DefaultEpilogueISJ_SK_SK_NS1E_6thread17LinearCombinationISJ_Li1EffLNS1J_9ScaleType4KindE0ELNS_15FloatRoundStyleE2ESJ_EENS1_15EpilogueDefaultEEEEEvvEEEEvNT_6ParamsE)
        .other          _ZN7cutlass13device_kernelINS_4gemm6kernel13GemmUniversalIN4cute5tupleIJiiiiEEENS1_10collective13CollectiveMmaINS1_37MainloopSm90TmaGmmaWarpSpecializedFP8ILi36ENS5_IJNS4_1CILi1EEESB_SB_EEENS1_35KernelTmaWarpSpecializedCooperativeEEENS5_IJNSA_ILi192EEENSA_ILi8EEENSA_ILi32EEEEEENS_12float_e4m3_tENS5_IJlSB_lEEESJ_SK_NS4_8TiledMMAINS4_8MMA_AtomIJNS4_4SM904GMMA29MMA_64x8x32_F32E4M3E4M3_SS_TNILNSO_7ScaleInE1ELSQ_1EEEEEENS4_6LayoutINS5_IJNSA_ILi2EEESB_SB_EEENS5_IJSB_NSA_ILi0EEESW_EEEEENS5_IJNS4_10UnderscoreESZ_SZ_EEEEENS4_13SM90_TMA_LOADENS4_14ComposedLayoutINS4_7SwizzleILi1ELi4ELi3EEENS4_18smem_ptr_flag_bitsILi8EEENST_INS5_IJSG_SH_EEENS5_IJSH_SB_EEEEEEEvNS4_8identityES12_S1B_vS1C_EENS_8epilogue10collective6detail29Sm90TmaWarpSpecializedAdapterINS1F_15DefaultEpilogueISJ_SK_SK_NS1E_6thread17LinearCombinationISJ_Li1EffLNS1J_9ScaleType4KindE0ELNS_15FloatRoundStyleE2ESJ_EENS1_15EpilogueDefaultEEEEEvvEEEEvNT_6ParamsE,@"STO_CUDA_ENTRY STV_DEFAULT"
_ZN7cutlass13device_kernelINS_4gemm6kernel13GemmUniversalIN4cute5tupleIJiiiiEEENS1_10collective13CollectiveMmaINS1_37MainloopSm90TmaGmmaWarpSpecializedFP8ILi36ENS5_IJNS4_1CILi1EEESB_SB_EEENS1_35KernelTmaWarpSpecializedCooperativeEEENS5_IJNSA_ILi192EEENSA_ILi8EEENSA_ILi32EEEEEENS_12float_e4m3_tENS5_IJlSB_lEEESJ_SK_NS4_8TiledMMAINS4_8MMA_AtomIJNS4_4SM904GMMA29MMA_64x8x32_F32E4M3E4M3_SS_TNILNSO_7ScaleInE1ELSQ_1EEEEEENS4_6LayoutINS5_IJNSA_ILi2EEESB_SB_EEENS5_IJSB_NSA_ILi0EEESW_EEEEENS5_IJNS4_10UnderscoreESZ_SZ_EEEEENS4_13SM90_TMA_LOADENS4_14ComposedLayoutINS4_7SwizzleILi1ELi4ELi3EEENS4_18smem_ptr_flag_bitsILi8EEENST_INS5_IJSG_SH_EEENS5_IJSH_SB_EEEEEEEvNS4_8identityES12_S1B_vS1C_EENS_8epilogue10collective6detail29Sm90TmaWarpSpecializedAdapterINS1F_15DefaultEpilogueISJ_SK_SK_NS1E_6thread17LinearCombinationISJ_Li1EffLNS1J_9ScaleType4KindE0ELNS_15FloatRoundStyleE2ESJ_EENS1_15EpilogueDefaultEEEEEvvEEEEvNT_6ParamsE:
[----:B------:R-:W-:Y:S01]  /*0000*/  LDC R1, c[0x0][0x28] ;  /* 0x00000a00ff017b82 */ /* 0x000fe20000000800 */
[----:B------:R-:W0:Y:S01]  /*0010*/  S2R R2, SR_TID.X ;  /* 0x0000000000027919 */ /* 0x000e220000002100 */
[----:B------:R-:W-:Y:S01]  /*0020*/  ELECT P0, URZ, PT ;  /* 0x00000000003f782f */ /* 0x000fe20003800000 */
[----:B------:R-:W-:Y:S01]  /*0030*/  BSSY B0, `(.L_x_0) ;  /* 0x000000f000007945 */ /* 0x000fe20003800000 */
[--C-:B0-----:R-:W-:Y:S02]  /*0040*/  SHF.R.U32.HI R0, RZ, 0x5, R2.reuse ;  /* 0x00000005ff007819 */ /* 0x101fe40000011602 */
[----:B------:R-:W-:-:S03]  /*0050*/  SHF.R.U32.HI R16, RZ, 0x7, R2 ;  /* 0x00000007ff107819 */ /* 0x000fc60000011602 */
[----:B------:R-:W0:Y:S04]  /*0060*/  SHFL.IDX PT, R4, R0, RZ, 0x1f ;  /* 0x00001fff00047589 */ /* 0x000e2800000e0000 */
[----:B------:R1:W2:Y:S01]  /*0070*/  SHFL.IDX PT, R12, R16, RZ, 0x1f ;  /* 0x00001fff100c7589 */ /* 0x0002a200000e0000 */
[----:B0-----:R-:W-:-:S13]  /*0080*/  ISETP.NE.OR P0, PT, R4, RZ, !P0 ;  /* 0x000000ff0400720c */ /* 0x001fda0004705670 */
[----:B-12---:R-:W-:Y:S05]  /*0090*/  @P0 BRA `(.L_x_1) ;  /* 0x0000000000200947 */ /* 0x006fea0003800000 */
[----:B------:R-:W-:Y:S02]  /*00a0*/  ULDC.64 UR4, c[0x0][0x198] ;  /* 0x0000660000047ab9 */ /* 0x000fe40000000a00 */
[----:B------:R-:W-:Y:S02]  /*00b0*/  UIADD3 UR6, UP0, UR4, 0xf0, URZ ;  /* 0x000000f004067890 */ /* 0x000fe4000ff1e03f */
[----:B------:R-:W-:Y:S02]  /*00c0*/  UIADD3 UR4, UP1, UR4, 0x1f0, URZ ;  /* 0x000001f004047890 */ /* 0x000fe4000ff3e03f */
[----:B------:R-:W-:Y:S02]  /*00d0*/  UIADD3.X UR7, URZ, UR5, URZ, UP0, !UPT ;  /* 0x000000053f077290 */ /* 0x000fe400087fe43f */
[----:B------:R-:W-:-:S07]  /*00e0*/  UIADD3.X UR5, URZ, UR5, URZ, UP1, !UPT ;  /* 0x000000053f057290 */ /* 0x000fce0008ffe43f */
[----:B------:R0:W-:Y:S02]  /*00f0*/  UTMACCTL.PF [UR6] ;  /* 0x00000000060079b9 */ /* 0x0001e40008040000 */
[----:B------:R0:W-:Y:S02]  /*0100*/  UTMACCTL.PF [UR4] ;  /* 0x00000000040079b9 */ /* 0x0001e40008040000 */
[----:B0-----:R-:W-:Y:S01]  /*0110*/  NOP ;  /* 0x0000000000007918 */ /* 0x001fe20000000000 */
.L_x_1:
[----:B------:R-:W-:Y:S05]  /*0120*/  BSYNC B0 ;  /* 0x0000000000007941 */ /* 0x000fea0003800000 */
.L_x_0:
[----:B------:R-:W0:Y:S02]  /*0130*/  SHFL.IDX PT, R3, R0, RZ, 0x1f ;  /* 0x00001fff00037589 */ /* 0x000e2400000e0000 */
[----:B0-----:R-:W-:-:S13]  /*0140*/  ISETP.NE.AND P0, PT, R3, RZ, PT ;  /* 0x000000ff0300720c */ /* 0x001fda0003f05270 */
[----:B------:R-:W-:Y:S05]  /*0150*/  @P0 BRA `(.L_x_2) ;  /* 0x0000000400640947 */ /* 0x000fea0003800000 */
[----:B------:R-:W-:Y:S01]  /*0160*/  ELECT P0, URZ, PT ;  /* 0x00000000003f782f */ /* 0x000fe20003800000 */
[----:B------:R-:W-:-:S12]  /*0170*/  BSSY B0, `(.L_x_2) ;  /* 0x0000057000007945 */ /* 0x000fd80003800000 */
[----:B------:R-:W-:Y:S05]  /*0180*/  @!P0 BRA `(.L_x_3) ;  /* 0x0000000400548947 */ /* 0x000fea0003800000 */
[----:B------:R-:W0:Y:S01]  /*0190*/  S2UR UR8, SR_CgaCtaId ;  /* 0x00000000000879c3 */ /* 0x000e220000008800 */
[----:B------:R-:W-:Y:S01]  /*01a0*/  UMOV UR4, 0x400 ;  /* 0x0000040000047882 */ /* 0x000fe20000000000 */
[----:B------:R-:W-:Y:S01]  /*01b0*/  UMOV UR5, 0x1 ;  /* 0x0000000100057882 */ /* 0x000fe20000000000 */
[----:B------:R-:W-:Y:S02]  /*01c0*/  UMOV UR6, 0x100 ;  /* 0x0000010000067882 */ /* 0x000fe40000000000 */
[----:B------:R-:W-:-:S04]  /*01d0*/  UIADD3 UR6, -UR6, 0x100000, URZ ;  /* 0x0010000006067890 */ /* 0x000fc8000fffe13f */
[----:B------:R-:W-:Y:S02]  /*01e0*/  USHF.L.U32 UR7, UR6, 0xb, URZ ;  /* 0x0000000b06077899 */ /* 0x000fe4000800063f */
[----:B------:R-:W-:Y:S02]  /*01f0*/  USHF.L.U32 UR6, UR6, 0x1, URZ ;  /* 0x0000000106067899 */ /* 0x000fe4000800063f */
[----:B0-----:R-:W-:Y:S02]  /*0200*/  ULEA UR8, UR8, UR4, 0x18 ;  /* 0x0000000408087291 */ /* 0x001fe4000f8ec03f */
[----:B------:R-:W-:-:S04]  /*0210*/  UIADD3 UR4, -UR5, 0x100000, URZ ;  /* 0x0010000005047890 */ /* 0x000fc8000fffe13f */
[----:B------:R-:W-:Y:S02]  /*0220*/  USHF.L.U32 UR5, UR4, 0xb, URZ ;  /* 0x0000000b04057899 */ /* 0x000fe4000800063f */
[----:B------:R-:W-:Y:S01]  /*0230*/  USHF.L.U32 UR4, UR4, 0x1, URZ ;  /* 0x0000000104047899 */ /* 0x000fe2000800063f */
[----:B------:R-:W0:Y:S11]  /*0240*/  FENCE.VIEW.ASYNC.S ;  /* 0x00000000000073c6 */ /* 0x000e360000000000 */
[----:B0-----:R0:W1:Y:S01]  /*0250*/  SYNCS.EXCH.64 URZ, [UR8], UR4 ;  /* 0x00000004083f75b2 */ /* 0x0010620008000100 */
[----:B------:R0:W2:Y:S01]  /*0260*/  SYNCS.EXCH.64 URZ, [UR8+0x120], UR6 ;  /* 0x00012006083f75b2 */ /* 0x0000a20008000100 */
[----:B------:R0:W3:Y:S01]  /*0270*/  SYNCS.EXCH.64 URZ, [UR8+0x8], UR4 ;  /* 0x00000804083f75b2 */ /* 0x0000e20008000100 */
[----:B------:R0:W4:Y:S01]  /*0280*/  SYNCS.EXCH.64 URZ, [UR8+0x128], UR6 ;  /* 0x00012806083f75b2 */ /* 0x0001220008000100 */
[----:B------:R0:W0:Y:S01]  /*0290*/  SYNCS.EXCH.64 URZ, [UR8+0x10], UR4 ;  /* 0x00001004083f75b2 */ /* 0x0000220008000100 */
        /* <DEDUP_REMOVED lines=67> */
[----:B-1234-:R-:W-:Y:S01]  /*06d0*/  NOP ;  /* 0x0000000000007918 */ /* 0x01efe20000000000 */
.L_x_3:
[----:B0-----:R-:W-:Y:S05]  /*06e0*/  BSYNC B0 ;  /* 0x0000000000007941 */ /* 0x001fea0003800000 */
.L_x_2:
[----:B------:R-:W0:Y:S01]  /*06f0*/  SHFL.IDX PT, R0, R0, RZ, 0x1f ;  /* 0x00001fff00007589 */ /* 0x000e2200000e0000 */
[----:B------:R-:W-:Y:S01]  /*0700*/  ELECT P0, URZ, PT ;  /* 0x00000000003f782f */ /* 0x000fe20003800000 */
[----:B------:R-:W1:Y:S01]  /*0710*/  LDC R3, c[0x0][0x65c] ;  /* 0x00019700ff037b82 */ /* 0x000e620000000800 */
[----:B------:R-:W-:Y:S01]  /*0720*/  UMOV UR4, 0x20 ;  /* 0x0000002000047882 */ /* 0x000fe20000000000 */
[----:B------:R-:W2:Y:S01]  /*0730*/  S2R R5, SR_CTAID.Y ;  /* 0x0000000000057919 */ /* 0x000ea20000002600 */
[----:B------:R-:W-:Y:S01]  /*0740*/  NOP ;  /* 0x0000000000007918 */ /* 0x000fe20000000000 */
[----:B------:R-:W-:Y:S01]  /*0750*/  ISETP.NE.AND P2, PT, R12, RZ, PT ;  /* 0x000000ff0c00720c */ /* 0x000fe20003f45270 */
[----:B------:R-:W-:Y:S01]  /*0760*/  NOP ;  /* 0x0000000000007918 */ /* 0x000fe20000000000 */
[----:B------:R-:W3:Y:S01]  /*0770*/  S2R R6, SR_CTAID.X ;  /* 0x0000000000067919 */ /* 0x000ee20000002500 */
[----:B0-----:R-:W-:Y:S02]  /*0780*/  ISETP.NE.OR P0, PT, R0, RZ, !P0 ;  /* 0x000000ff0000720c */ /* 0x001fe40004705670 */
[----:B-1----:R-:W-:-:S02]  /*0790*/  ISETP.NE.AND P3, PT, R3, 0x1, PT ;  /* 0x000000010300780c */ /* 0x002fc40003f65270 */
[----:B------:R-:W-:-:S04]  /*07a0*/  SHF.R.S32.HI R3, RZ, 0x1f, R4 ;  /* 0x0000001fff037819 */ /* 0x000fc80000011404 */
[----:B------:R-:W-:-:S04]  /*07b0*/  LEA.HI R3, R3, R4, RZ, 0x2 ;  /* 0x0000000403037211 */ /* 0x000fc800078f10ff */
[----:B------:R-:W-:Y:S01]  /*07c0*/  LOP3.LUT R3, R3, 0xfffffffc, RZ, 0xc0, !PT ;  /* 0xfffffffc03037812 */ /* 0x000fe200078ec0ff */
[----:B------:R-:W-:Y:S01]  /*07d0*/  VOTEU.ALL UP0, P0 ;  /* 0x00000000003f7886 */ /* 0x000fe20000000000 */
[----:B------:R-:W-:Y:S01]  /*07e0*/  VOTEU.ALL UP1, P0 ;  /* 0x00000000003f7886 */ /* 0x000fe20000020000 */
[----:B------:R-:W3:Y:S01]  /*07f0*/  @P3 LDC R7, c[0x0][0x10] ;  /* 0x00000400ff073b82 */ /* 0x000ee20000000800 */
[----:B--2---:R-:W-:Y:S02]  /*0800*/  @P3 IMAD.MOV.U32 R8, RZ, RZ, R5 ;  /* 0x000000ffff083224 */ /* 0x004fe400078e0005 */
[----:B------:R-:W-:Y:S01]  /*0810*/  @!UP0 UMOV UR6, 0x400 ;  /* 0x0000040000068882 */ /* 0x000fe20000000000 */
[----:B------:R-:W-:-:S04]  /*0820*/  @!UP0 UIADD3 UR4, -UR4, 0x100000, URZ ;  /* 0x0010000004048890 */ /* 0x000fc8000fffe13f */
[----:B------:R-:W-:Y:S02]  /*0830*/  @!UP0 USHF.L.U32 UR5, UR4, 0xb, URZ ;  /* 0x0000000b04058899 */ /* 0x000fe4000800063f */
[----:B------:R-:W-:Y:S01]  /*0840*/  @!UP0 USHF.L.U32 UR4, UR4, 0x1, URZ ;  /* 0x0000000104048899 */ /* 0x000fe2000800063f */
[----:B------:R-:W-:Y:S02]  /*0850*/  IMAD.IADD R4, R4, 0x1, -R3 ;  /* 0x0000000104047824 */ /* 0x000fe400078e0a03 */
[----:B------:R-:W-:Y:S01]  /*0860*/  @P3 IMAD.MOV.U32 R9, RZ, RZ, RZ ;  /* 0x000000ffff093224 */ /* 0x000fe200078e00ff */
[----:B------:R-:W0:Y:S01]  /*0870*/  @!UP0 S2UR UR7, SR_CgaCtaId ;  /* 0x00000000000789c3 */ /* 0x000e220000008800 */
[----:B------:R-:W-:Y:S01]  /*0880*/  @P3 IMAD.MOV.U32 R3, RZ, RZ, RZ ;  /* 0x000000ffff033224 */ /* 0x000fe200078e00ff */
[----:B------:R-:W-:-:S06]  /*0890*/  ISETP.NE.AND P1, PT, R4, 0x3, PT ;  /* 0x000000030400780c */ /* 0x000fcc0003f25270 */
[----:B------:R-:W1:Y:S01]  /*08a0*/  @!P3 LDC R10, c[0x0][0xc] ;  /* 0x00000300ff0abb82 */ /* 0x000e620000000800 */
[----:B---3--:R-:W-:-:S04]  /*08b0*/  @P3 IMAD.WIDE.U32 R8, R6, R7, R8 ;  /* 0x0000000706083225 */ /* 0x008fc800078e0008 */
[----:B------:R-:W-:Y:S02]  /*08c0*/  IMAD.MOV.U32 R7, RZ, RZ, RZ ;  /* 0x000000ffff077224 */ /* 0x000fe400078e00ff */
[----:B------:R-:W-:Y:S01]  /*08d0*/  @P3 IMAD.IADD R9, R9, 0x1, R3 ;  /* 0x0000000109093824 */ /* 0x000fe200078e0203 */
[----:B------:R-:W-:Y:S01]  /*08e0*/  LOP3.LUT R3, R2, 0x7f, RZ, 0xc0, !PT ;  /* 0x0000007f02037812 */ /* 0x000fe200078ec0ff */
[----:B0-----:R-:W-:Y:S01]  /*08f0*/  @!UP0 ULEA UR8, UR7, UR6, 0x18 ;  /* 0x0000000607088291 */ /* 0x001fe2000f8ec03f */
[----:B------:R-:W-:Y:S02]  /*0900*/  VOTEU.ALL UP0, P0 ;  /* 0x00000000003f7886 */ /* 0x000fe40000000000 */
[----:B------:R-:W-:Y:S01]  /*0910*/  ULDC UR6, c[0x0][0xc] ;  /* 0x0000030000067ab9 */ /* 0x000fe20000000800 */
[----:B------:R-:W-:Y:S01]  /*0920*/  ISETP.EQ.OR P0, PT, R4, RZ, !P1 ;  /* 0x000000ff0400720c */ /* 0x000fe20004f02670 */
[----:B------:R-:W-:-:S03]  /*0930*/  ULDC UR7, c[0x0][0x10] ;  /* 0x0000040000077ab9 */ /* 0x000fc60000000800 */
[C---:B------:R-:W-:Y:S01]  /*0940*/  ISETP.EQ.AND P0, PT, R12.reuse, RZ, P0 ;  /* 0x000000ff0c00720c */ /* 0x040fe20000702270 */
[----:B------:R-:W-:Y:S02]  /*0950*/  VIADD R12, R12, 0xffffffff ;  /* 0xffffffff0c0c7836 */ /* 0x000fe40000000000 */
[----:B-1----:R-:W-:Y:S01]  /*0960*/  @!P3 IMAD.WIDE.U32 R10, R10, R5, R6 ;  /* 0x000000050a0ab225 */ /* 0x002fe200078e0006 */
[----:B------:R-:W0:Y:S02]  /*0970*/  FENCE.VIEW.ASYNC.S ;  /* 0x00000000000073c6 */ /* 0x000e240000000000 */
[----:B0-----:R-:W0:Y:S01]  /*0980*/  @!UP0 SYNCS.EXCH.64 URZ, [UR8+0x250], UR4 ;  /* 0x00025004083f85b2 */ /* 0x001e220008000100 */
[----:B------:R-:W-:Y:S02]  /*0990*/  SEL R0, RZ, 0x1, !P0 ;  /* 0x00000001ff007807 */ /* 0x000fe40004000000 */
[----:B------:R-:W-:Y:S01]  /*09a0*/  ISETP.GE.U32.AND P1, PT, R12, 0x2, PT ;  /* 0x000000020c00780c */ /* 0x000fe20003f26070 */
[----:B------:R-:W-:-:S02]  /*09b0*/  @!P3 IMAD.MOV.U32 R8, RZ, RZ, R10 ;  /* 0x000000ffff08b224 */ /* 0x000fc400078e000a */
[----:B------:R-:W-:Y:S01]  /*09c0*/  @!P3 IMAD.MOV.U32 R9, RZ, RZ, R11 ;  /* 0x000000ffff09b224 */ /* 0x000fe200078e000b */
[----:B------:R-:W-:Y:S01]  /*09d0*/  SEL R0, R0, 0x2, P1 ;  /* 0x0000000200007807 */ /* 0x000fe20000800000 */
[----:B------:R1:W0:Y:S01]  /*09e0*/  @!UP1 SYNCS.EXCH.64 URZ, [UR8+0x258], UR4 ;  /* 0x00025804083f95b2 */ /* 0x0002220008000100 */
[----:B------:R-:W-:Y:S01]  /*09f0*/  NOP ;  /* 0x0000000000007918 */ /* 0x000fe20000000000 */
[----:B-1----:R-:W-:-:S03]  /*0a00*/  UIMAD.WIDE.U32 UR4, UR6, UR7, URZ ;  /* 0x00000007060472a5 */ /* 0x002fc6000f8e003f */
[----:B------:R-:W-:Y:S02]  /*0a10*/  ULDC UR6, c[0x0][0x14] ;  /* 0x0000050000067ab9 */ /* 0x000fe40000000800 */
[----:B------:R-:W-:Y:S02]  /*0a20*/  UIMAD.WIDE.U32 UR18, UR4, UR6, URZ ;  /* 0x00000006041272a5 */ /* 0x000fe4000f8e003f */
[----:B------:R-:W-:-:S04]  /*0a30*/  UIMAD UR13, UR5, UR6, URZ ;  /* 0x00000006050d72a4 */ /* 0x000fc8000f8e023f */
[----:B------:R-:W-:Y:S01]  /*0a40*/  UIADD3 UR13, UR19, UR13, URZ ;  /* 0x0000000d130d7290 */ /* 0x000fe2000fffe03f */
[----:B0-----:R-:W-:Y:S06]  /*0a50*/  BAR.SYNC.DEFER_BLOCKING 0x0 ;  /* 0x0000000000007b1d */ /* 0x001fec0000010000 */
[----:B------:R-:W-:Y:S05]  /*0a60*/  @!P2 BRA `(.L_x_4) ;  /* 0x0000002800dca947 */ /* 0x000fea0003800000 */
[----:B------:R-:W-:-:S13]  /*0a70*/  ISETP.GT.U32.AND P0, PT, R12, 0x1, PT ;  /* 0x000000010c00780c */ /* 0x000fda0003f04070 */
[----:B------:R-:W-:Y:S05]  /*0a80*/  @P0 EXIT ;  /* 0x000000000000094d */ /* 0x000fea0003800000 */
[----:B------:R-:W-:Y:S01]  /*0a90*/  ULDC.64 UR4, c[0x0][0x650] ;  /* 0x0001940000047ab9 */ /* 0x000fe20000000a00 */
[----:B------:R-:W-:Y:S01]  /*0aa0*/  PRMT R12, RZ, 0x7610, R12 ;  /* 0x00007610ff0c7816 */ /* 0x000fe2000000000c */
[----:B------:R-:W-:Y:S01]  /*0ab0*/  IMAD.MOV.U32 R32, RZ, RZ, -0x1 ;  /* 0xffffffffff207424 */ /* 0x000fe200078e00ff */
[----:B------:R-:W-:Y:S01]  /*0ac0*/  ISETP.GE.U32.AND P0, PT, R8, UR4, PT ;  /* 0x0000000408007c0c */ /* 0x000fe2000bf06070 */
[----:B------:R-:W-:Y:S02]  /*0ad0*/  IMAD.MOV.U32 R33, RZ, RZ, -0x1 ;  /* 0xffffffffff217424 */ /* 0x000fe400078e00ff */
[----:B------:R-:W-:Y:S01]  /*0ae0*/  IMAD.MOV.U32 R35, RZ, RZ, -0x1 ;  /* 0xffffffffff237424 */ /* 0x000fe200078e00ff */
[----:B------:R-:W-:-:S13]  /*0af0*/  ISETP.GE.U32.AND.EX P0, PT, R9, UR5, PT, P0 ;  /* 0x0000000509007c0c */ /* 0x000fda000bf06100 */
[----:B------:R-:W-:Y:S05]  /*0b00*/  @P0 BRA `(.L_x_5) ;  /* 0x0000000400540947 */ /* 0x000fea0003800000 */
[----:B------:R-:W0:Y:S01]  /*0b10*/  LDC.64 R18, c[0x0][0x628] ;  /* 0x00018a00ff127b82 */ /* 0x000e220000000a00 */
[----:B------:R-:W-:Y:S02]  /*0b20*/  IMAD.MOV.U32 R10, RZ, RZ, R8 ;  /* 0x000000ffff0a7224 */ /* 0x000fe400078e0008 */
[----:B------:R-:W-:-:S05]  /*0b30*/  IMAD.MOV.U32 R11, RZ, RZ, R9 ;  /* 0x000000ffff0b7224 */ /* 0x000fca00078e0009 */
[----:B------:R-:W1:Y:S08]  /*0b40*/  LDC R4, c[0x0][0x630] ;  /* 0x00018c00ff047b82 */ /* 0x000e700000000800 */
[----:B------:R-:W2:Y:S01]  /*0b50*/  LDC.64 R20, c[0x0][0x620] ;  /* 0x00018800ff147b82 */ /* 0x000ea20000000a00 */
[----:B0-----:R-:W-:-:S04]  /*0b60*/  ISETP.NE.U32.AND P0, PT, R18, RZ, PT ;  /* 0x000000ff1200720c */ /* 0x001fc80003f05070 */
[----:B------:R-:W-:-:S13]  /*0b70*/  ISETP.NE.AND.EX P0, PT, R19, RZ, PT, P0 ;  /* 0x000000ff1300720c */ /* 0x000fda0003f05300 */
[----:B-12---:R-:W-:Y:S05]  /*0b80*/  @!P0 BRA `(.L_x_6) ;  /* 0x0000000000288947 */ /* 0x006fea0003800000 */
[----:B------:R-:W0:Y:S02]  /*0b90*/  LDC R15, c[0x0][0x634] ;  /* 0x00018d00ff0f7b82 */ /* 0x000e240000000800 */
[----:B0-----:R-:W-:-:S05]  /*0ba0*/  IADD3 R15, P0, R8, R15, RZ ;  /* 0x0000000f080f7210 */ /* 0x001fca0007f1e0ff */
[----:B------:R-:W-:-:S04]  /*0bb0*/  IMAD.X R17, RZ, RZ, R9, P0 ;  /* 0x000000ffff117224 */ /* 0x000fc800000e0609 */
[----:B------:R-:W-:-:S04]  /*0bc0*/  IMAD.WIDE.U32 R10, R17, R18, RZ ;  /* 0x00000012110a7225 */ /* 0x000fc800078e00ff */
[----:B------:R-:W-:-:S04]  /*0bd0*/  IMAD.WIDE.U32 R12, P0, R15, R19, R10 ;  /* 0x000000130f0c7225 */ /* 0x000fc8000780000a */
[----:B------:R-:W-:-:S04]  /*0be0*/  IMAD.WIDE.U32 R10, R15, R18, RZ ;  /* 0x000000120f0a7225 */ /* 0x000fc800078e00ff */
[----:B------:R-:W-:Y:S01]  /*0bf0*/  IMAD.X R15, RZ, RZ, RZ, P0 ;  /* 0x000000ffff0f7224 */ /* 0x000fe200000e06ff */
[----:B------:R-:W-:Y:S01]  /*0c00*/  IADD3 RZ, P0, R11, R12, RZ ;  /* 0x0000000c0bff7210 */ /* 0x000fe20007f1e0ff */
[----:B------:R-:W-:-:S04]  /*0c10*/  IMAD.MOV.U32 R14, RZ, RZ, R13 ;  /* 0x000000ffff0e7224 */ /* 0x000fc800078e000d */
[----:B------:R-:W-:-:S08]  /*0c20*/  IMAD.WIDE.U32.X R10, R17, R19, R14, P0 ;  /* 0x00000013110a7225 */ /* 0x000fd000000e040e */
.L_x_6:
[-CC-:B------:R-:W-:Y:S01]  /*0c30*/  SHF.R.U64 R35, R10, R4.reuse, R11.reuse ;  /* 0x000000040a237219 */ /* 0x180fe2000000120b */
[----:B------:R-:W0:Y:S01]  /*0c40*/  LDC R14, c[0x0][0x618] ;  /* 0x00018600ff0e7b82 */ /* 0x000e220000000800 */
[----:B------:R-:W-:Y:S01]  /*0c50*/  SHF.R.U32.HI R7, RZ, R4, R11 ;  /* 0x00000004ff077219 */ /* 0x000fe2000001160b */
[----:B------:R-:W-:Y:S01]  /*0c60*/  ULDC UR4, c[0x0][0x150] ;  /* 0x0000540000047ab9 */ /* 0x000fe20000000800 */
[----:B------:R-:W-:Y:S02]  /*0c70*/  IADD3 R13, P0, RZ, -R35, RZ ;  /* 0x80000023ff0d7210 */ /* 0x000fe40007f1e0ff */
[----:B------:R-:W-:-:S03]  /*0c80*/  I2FP.F32.U32 R4, R6 ;  /* 0x0000000600047245 */ /* 0x000fc60000201000 */
[----:B------:R-:W1:Y:S01]  /*0c90*/  LDC.64 R28, c[0x0][0x640] ;  /* 0x00019000ff1c7b82 */ /* 0x000e620000000a00 */
[----:B------:R-:W-:Y:S02]  /*0ca0*/  IMAD.X R15, RZ, RZ, ~R7, P0 ;  /* 0x000000ffff0f7224 */ /* 0x000fe400000e0e07 */
[----:B------:R-:W-:Y:S01]  /*0cb0*/  FMUL R4, R4, UR4 ;  /* 0x0000000404047c20 */ /* 0x000fe20008400000 */
[----:B------:R-:W-:Y:S01]  /*0cc0*/  IMAD.WIDE.U32 R10, R13, R20, R8 ;  /* 0x000000140d0a7225 */ /* 0x000fe200078e0008 */
[----:B------:R-:W-:-:S03]  /*0cd0*/  ULDC UR4, c[0x0][0x154] ;  /* 0x0000550000047ab9 */ /* 0x000fc60000000800 */
[----:B------:R-:W-:Y:S01]  /*0ce0*/  IMAD R12, R15, R20, RZ ;  /* 0x000000140f0c7224 */ /* 0x000fe200078e02ff */
[----:B------:R-:W2:Y:S01]  /*0cf0*/  LDC R7, c[0x0][0x144] ;  /* 0x00005100ff077b82 */ /* 0x000ea20000000800 */
[----:B------:R-:W3:Y:S02]  /*0d00*/  F2I.U32.TRUNC.NTZ R4, R4 ;  /* 0x0000000400047305 */ /* 0x000ee4000020f000 */
[----:B------:R-:W-:-:S04]  /*0d10*/  IMAD R13, R13, R21, R12 ;  /* 0x000000150d0d7224 */ /* 0x000fc800078e020c */
[----:B------:R-:W-:Y:S01]  /*0d20*/  IMAD.IADD R11, R11, 0x1, R13 ;  /* 0x000000010b0b7824 */ /* 0x000fe200078e020d */
[----:B------:R-:W4:Y:S01]  /*0d30*/  LDC R22, c[0x0][0x608] ;  /* 0x00018200ff167b82 */ /* 0x000f220000000800 */
[----:B------:R-:W-:-:S03]  /*0d40*/  IMAD.MOV.U32 R13, RZ, RZ, -0x1 ;  /* 0xffffffffff0d7424 */ /* 0x000fc600078e00ff */
[-CC-:B0-----:R-:W-:Y:S02]  /*0d50*/  SHF.R.U64 R20, R10, R14.reuse, R11.reuse ;  /* 0x0000000e0a147219 */ /* 0x181fe4000000120b */
[----:B------:R-:W-:Y:S02]  /*0d60*/  I2FP.F32.U32 R10, R5 ;  /* 0x00000005000a7245 */ /* 0x000fe40000201000 */
[----:B------:R-:W0:Y:S01]  /*0d70*/  LDC R26, c[0x0][0x658] ;  /* 0x00019600ff1a7b82 */ /* 0x000e220000000800 */
[----:B-1----:R-:W-:Y:S01]  /*0d80*/  ISETP.NE.U32.AND P0, PT, R28, RZ, PT ;  /* 0x000000ff1c00720c */ /* 0x002fe20003f05070 */
[----:B---3--:R-:W-:Y:S02]  /*0d90*/  IMAD.MOV R12, RZ, RZ, -R4 ;  /* 0x000000ffff0c7224 */ /* 0x008fe400078e0a04 */
[----:B------:R-:W-:Y:S01]  /*0da0*/  FMUL R10, R10, UR4 ;  /* 0x000000040a0a7c20 */ /* 0x000fe20008400000 */
[----:B------:R-:W-:Y:S02]  /*0db0*/  SHF.R.U32.HI R11, RZ, R14, R11 ;  /* 0x0000000eff0b7219 */ /* 0x000fe4000001160b */
[----:B------:R-:W-:Y:S01]  /*0dc0*/  ISETP.NE.AND.EX P0, PT, R29, RZ, PT, P0 ;  /* 0x000000ff1d00720c */ /* 0x000fe20003f05300 */
[----:B------:R1:W3:Y:S01]  /*0dd0*/  F2I.U32.TRUNC.NTZ R17, R10 ;  /* 0x0000000a00117305 */ /* 0x0002e2000020f000 */
[----:B------:R-:W1:Y:S01]  /*0de0*/  LDC R18, c[0x0][0x148] ;  /* 0x00005200ff127b82 */ /* 0x000e620000000800 */
[----:B--2---:R-:W-:-:S07]  /*0df0*/  IMAD R4, R7, R12, R6 ;  /* 0x0000000c07047224 */ /* 0x004fce00078e0206 */
[----:B------:R-:W2:Y:S01]  /*0e00*/  LDC R24, c[0x0][0x600] ;  /* 0x00018000ff187b82 */ /* 0x000ea20000000800 */
[-CC-:B----4-:R-:W-:Y:S02]  /*0e10*/  SHF.R.U64 R30, R20, R22.reuse, R11.reuse ;  /* 0x00000016141e7219 */ /* 0x190fe4000000120b */
[----:B------:R-:W-:Y:S01]  /*0e20*/  SHF.R.U32.HI R7, RZ, R22, R11 ;  /* 0x00000016ff077219 */ /* 0x000fe2000001160b */
[----:B------:R-:W-:-:S04]  /*0e30*/  IMAD.MOV.U32 R11, RZ, RZ, 0x1 ;  /* 0x00000001ff0b7424 */ /* 0x000fc800078e00ff */
[----:B------:R-:W4:Y:S01]  /*0e40*/  LDC R21, c[0x0][0x648] ;  /* 0x00019200ff157b82 */ /* 0x000f220000000800 */
[-C--:B0-----:R-:W-:Y:S02]  /*0e50*/  SHF.L.U32 R6, R13, R26.reuse, RZ ;  /* 0x0000001a0d067219 */ /* 0x081fe400000006ff */
[--C-:B------:R-:W-:Y:S02]  /*0e60*/  SHF.R.U64 R22, R30, R26, R7.reuse ;  /* 0x0000001a1e167219 */ /* 0x100fe40000001207 */
[----:B------:R-:W-:Y:S02]  /*0e70*/  LOP3.LUT R15, RZ, R6, RZ, 0x33, !PT ;  /* 0x00000006ff0f7212 */ /* 0x000fe400078e33ff */
[-C--:B------:R-:W-:Y:S01]  /*0e80*/  SHF.R.U32.HI R7, RZ, R26.reuse, R7 ;  /* 0x0000001aff077219 */ /* 0x080fe20000011607 */
[----:B------:R-:W0:Y:S01]  /*0e90*/  LDC R23, c[0x0][0x638] ;  /* 0x00018e00ff177b82 */ /* 0x000e220000000800 */
[----:B------:R-:W-:Y:S01]  /*0ea0*/  SHF.L.U32 R14, R11, R26, RZ ;  /* 0x0000001a0b0e7219 */ /* 0x000fe200000006ff */
[----:B------:R-:W-:-:S06]  /*0eb0*/  IMAD.MOV.U32 R6, RZ, RZ, R22 ;  /* 0x000000ffff067224 */ /* 0x000fcc00078e0016 */
[----:B------:R-:W0:Y:S01]  /*0ec0*/  LDC R25, c[0x0][0x610] ;  /* 0x00018400ff197b82 */ /* 0x000e220000000800 */
[----:B-1-3--:R-:W-:Y:S05]  /*0ed0*/  @!P0 BRA `(.L_x_7) ;  /* 0x0000000000288947 */ /* 0x00afea0003800000 */
[----:B------:R-:W1:Y:S02]  /*0ee0*/  LDC R13, c[0x0][0x64c] ;  /* 0x00019300ff0d7b82 */ /* 0x000e640000000800 */
[----:B-1----:R-:W-:-:S05]  /*0ef0*/  IADD3 R13, P0, R22, R13, RZ ;  /* 0x0000000d160d7210 */ /* 0x002fca0007f1e0ff */
        /* <DEDUP_REMOVED lines=8> */
.L_x_7:
[----:B----4-:R-:W-:Y:S01]  /*0f80*/  SHF.R.U64 R6, R6, R21, R7 ;  /* 0x0000001506067219 */ /* 0x010fe20000001207 */
[----:B--2---:R-:W-:Y:S01]  /*0f90*/  VIADD R7, R24, 0xffffffff ;  /* 0xffffffff18077836 */ /* 0x004fe20000000000 */
[----:B------:R-:W-:Y:S01]  /*0fa0*/  LOP3.LUT R15, R30, R15, RZ, 0xc0, !PT ;  /* 0x0000000f1e0f7212 */ /* 0x000fe200078ec0ff */
[----:B------:R-:W-:Y:S02]  /*0fb0*/  IMAD.MOV R17, RZ, RZ, -R17 ;  /* 0x000000ffff117224 */ /* 0x000fe400078e0a11 */
[----:B------:R-:W-:Y:S01]  /*0fc0*/  IMAD.MOV R10, RZ, RZ, -R6 ;  /* 0x000000ffff0a7224 */ /* 0x000fe200078e0a06 */
[----:B------:R-:W-:Y:S01]  /*0fd0*/  LOP3.LUT R7, R20, R7, RZ, 0xc0, !PT ;  /* 0x0000000714077212 */ /* 0x000fe200078ec0ff */
[----:B------:R-:W-:Y:S02]  /*0fe0*/  @P3 IMAD R4, R18, R17, R5 ;  /* 0x0000001112043224 */ /* 0x000fe400078e0205 */
[----:B------:R-:W-:Y:S02]  /*0ff0*/  IMAD R15, R14, R6, R15 ;  /* 0x000000060e0f7224 */ /* 0x000fe400078e020f */
[----:B0-----:R-:W-:-:S02]  /*1000*/  IMAD R5, R10, R23, R22 ;  /* 0x000000170a057224 */ /* 0x001fc400078e0216 */
[----:B------:R-:W-:Y:S02]  /*1010*/  IMAD R4, R15, R25, R4 ;  /* 0x000000190f047224 */ /* 0x000fe400078e0204 */
[----:B------:R-:W-:Y:S02]  /*1020*/  IMAD R5, R5, R24, R7 ;  /* 0x0000001805057224 */ /* 0x000fe400078e0207 */
[----:B------:R-:W-:-:S03]  /*1030*/  IMAD.MOV.U32 R12, RZ, RZ, 0x1 ;  /* 0x00000001ff0c7424 */ /* 0x000fc600078e00ff */
[----:B------:R-:W-:Y:S02]  /*1040*/  SEL R33, R5, R4, !P3 ;  /* 0x0000000405217207 */ /* 0x000fe40005800000 */
[----:B------:R-:W-:-:S07]  /*1050*/  SEL R32, R4, R5, !P3 ;  /* 0x0000000504207207 */ /* 0x000fce0005800000 */
.L_x_5:
[----:B------:R-:W-:-:S08]  /*1060*/  NOP ;  /* 0x0000000000007918 */ /* 0x000fd00000000000 */
[----:B------:R-:W0:Y:S02]  /*1070*/  USETMAXREG.TRY_ALLOC.CTAPOOL UP0, 0xe8 ;  /* 0x000000e8000079c8 */ /* 0x000e240008000600 */
[----:B0-----:R-:W-:-:S13]  /*1080*/  PLOP3.LUT P0, PT, PT, PT, UP0, 0x80, 0x0 ;  /* 0x000000000000781c */ /* 0x001fda0003f0f008 */
[----:B------:R-:W-:Y:S05]  /*1090*/  @!P0 BRA `(.L_x_5) ;  /* 0xfffffffc00f08947 */ /* 0x000fea000383ffff */
[----:B------:R-:W-:Y:S01]  /*10a0*/  ULDC.64 UR4, c[0x0][0x598] ;  /* 0x0001660000047ab9 */ /* 0x000fe20000000a00 */
[----:B------:R-:W-:Y:S01]  /*10b0*/  ULDC.64 UR20, c[0x0][0x208] ;  /* 0x0000820000147ab9 */ /* 0x000fe20000000a00 */
[----:B------:R-:W-:-:S04]  /*10c0*/  ISETP.NE.U32.AND P0, PT, RZ, UR4, PT ;  /* 0x00000004ff007c0c */ /* 0x000fc8000bf05070 */
[----:B------:R-:W-:-:S13]  /*10d0*/  ISETP.NE.AND.EX P0, PT, RZ, UR5, PT, P0 ;  /* 0x00000005ff007c0c */ /* 0x000fda000bf05300 */
[----:B------:R-:W-:Y:S05]  /*10e0*/  @!P0 BRA `(.L_x_8) ;  /* 0x00000000001c8947 */ /* 0x000fea0003800000 */
[----:B------:R-:W0:Y:S02]  /*10f0*/  LDC.64 R4, c[0x0][0x598] ;  /* 0x00016600ff047b82 */ /* 0x000e240000000a00 */
[----:B0-----:R-:W2:Y:S02]  /*1100*/  LDG.E.64 R4, desc[UR20][R4.64] ;  /* 0x0000001404047981 */ /* 0x001ea4000c1e1b00 */
[----:B--2---:R-:W-:-:S04]  /*1110*/  ISETP.NE.U32.AND P0, PT, R4, RZ, PT ;  /* 0x000000ff0400720c */ /* 0x004fc80003f05070 */
[----:B------:R-:W-:-:S13]  /*1120*/  ISETP.NE.AND.EX P0, PT, R5, RZ, PT, P0 ;  /* 0x000000ff0500720c */ /* 0x000fda0003f05300 */
[----:B------:R-:W-:Y:S05]  /*1130*/  @!P0 BRA `(.L_x_8) ;  /* 0x0000000000088947 */ /* 0x000fea0003800000 */
[----:B------:R0:W5:Y:S01]  /*1140*/  LD.E R10, desc[UR20][R4.64] ;  /* 0x00000014040a7980 */ /* 0x000162000c101900 */
[----:B------:R-:W-:Y:S05]  /*1150*/  BRA `(.L_x_9) ;  /* 0x0000000000207947 */ /* 0x000fea0003800000 */
.L_x_8:
[----:B------:R-:W-:Y:S02]  /*1160*/  ULDC.64 UR4, c[0x0][0x588] ;  /* 0x0001620000047ab9 */ /* 0x000fe40000000a00 */
[----:B------:R-:W-:-:S04]  /*1170*/  ISETP.NE.U32.AND P0, PT, RZ, UR4, PT ;  /* 0x00000004ff007c0c */ /* 0x000fc8000bf05070 */
[----:B------:R-:W-:-:S13]  /*1180*/  ISETP.NE.AND.EX P0, PT, RZ, UR5, PT, P0 ;  /* 0x00000005ff007c0c */ /* 0x000fda000bf05300 */
[----:B------:R-:W-:Y:S05]  /*1190*/  @!P0 BRA `(.L_x_10) ;  /* 0x00000000000c8947 */ /* 0x000fea0003800000 */
[----:B------:R-:W0:Y:S02]  /*11a0*/  LDC.64 R10, c[0x0][0x588] ;  /* 0x00016200ff0a7b82 */ /* 0x000e240000000a00 */
[----:B0-----:R1:W5:Y:S01]  /*11b0*/  LDG.E R10, desc[UR20][R10.64] ;  /* 0x000000140a0a7981 */ /* 0x001362000c1e1900 */
[----:B------:R-:W-:Y:S05]  /*11c0*/  BRA `(.L_x_9) ;  /* 0x0000000000047947 */ /* 0x000fea0003800000 */
.L_x_10:
[----:B------:R-:W2:Y:S02]  /*11d0*/  LDC R10, c[0x0][0x580] ;  /* 0x00016000ff0a7b82 */ /* 0x000ea40000000800 */
.L_x_9:
[----:B------:R-:W-:Y:S02]  /*11e0*/  ULDC.64 UR4, c[0x0][0x5a0] ;  /* 0x0001680000047ab9 */ /* 0x000fe40000000a00 */
[----:B------:R-:W-:-:S04]  /*11f0*/  ISETP.NE.U32.AND P0, PT, RZ, UR4, PT ;  /* 0x00000004ff007c0c */ /* 0x000fc8000bf05070 */
[----:B------:R-:W-:-:S13]  /*1200*/  ISETP.NE.AND.EX P0, PT, RZ, UR5, PT, P0 ;  /* 0x00000005ff007c0c */ /* 0x000fda000bf05300 */
[----:B------:R-:W-:Y:S05]  /*1210*/  @!P0 BRA `(.L_x_11) ;  /* 0x00000000001c8947 */ /* 0x000fea0003800000 */
[----:B0-----:R-:W0:Y:S02]  /*1220*/  LDC.64 R4, c[0x0][0x5a0] ;  /* 0x00016800ff047b82 */ /* 0x001e240000000a00 */
[----:B0-----:R-:W3:Y:S02]  /*1230*/  LDG.E.64 R4, desc[UR20][R4.64] ;  /* 0x0000001404047981 */ /* 0x001ee4000c1e1b00 */
[----:B---3--:R-:W-:-:S04]  /*1240*/  ISETP.NE.U32.AND P0, PT, R4, RZ, PT ;  /* 0x000000ff0400720c */ /* 0x008fc80003f05070 */
[----:B------:R-:W-:-:S13]  /*1250*/  ISETP.NE.AND.EX P0, PT, R5, RZ, PT, P0 ;  /* 0x000000ff0500720c */ /* 0x000fda0003f05300 */
[----:B------:R-:W-:Y:S05]  /*1260*/  @!P0 BRA `(.L_x_11) ;  /* 0x0000000000088947 */ /* 0x000fea0003800000 */
[----:B-1----:R0:W5:Y:S01]  /*1270*/  LD.E R11, desc[UR20][R4.64] ;  /* 0x00000014040b7980 */ /* 0x002162000c101900 */
[----:B------:R-:W-:Y:S05]  /*1280*/  BRA `(.L_x_12) ;  /* 0x0000000000207947 */ /* 0x000fea0003800000 */
.L_x_11:
[----:B------:R-:W-:Y:S02]  /*1290*/  ULDC.64 UR4, c[0x0][0x590] ;  /* 0x0001640000047ab9 */ /* 0x000fe40000000a00 */
[----:B------:R-:W-:-:S04]  /*12a0*/  ISETP.NE.U32.AND P0, PT, RZ, UR4, PT ;  /* 0x00000004ff007c0c */ /* 0x000fc8000bf05070 */
[----:B------:R-:W-:-:S13]  /*12b0*/  ISETP.NE.AND.EX P0, PT, RZ, UR5, PT, P0 ;  /* 0x00000005ff007c0c */ /* 0x000fda000bf05300 */
[----:B------:R-:W-:Y:S05]  /*12c0*/  @!P0 BRA `(.L_x_13) ;  /* 0x00000000000c8947 */ /* 0x000fea0003800000 */
[----:B0-----:R-:W1:Y:S02]  /*12d0*/  LDC.64 R4, c[0x0][0x590] ;  /* 0x00016400ff047b82 */ /* 0x001e640000000a00 */
[----:B-1----:R1:W5:Y:S01]  /*12e0*/  LDG.E R11, desc[UR20][R4.64] ;  /* 0x00000014040b7981 */ /* 0x002362000c1e1900 */
[----:B------:R-:W-:Y:S05]  /*12f0*/  BRA `(.L_x_12) ;  /* 0x0000000000047947 */ /* 0x000fea0003800000 */
.L_x_13:
[----:B-1----:R-:W3:Y:S02]  /*1300*/  LDC R11, c[0x0][0x584] ;  /* 0x00016100ff0b7b82 */ /* 0x002ee40000000800 */
.L_x_12:
[----:B------:R-:W-:-:S13]  /*1310*/  LOP3.LUT P0, RZ, R12, 0xff, RZ, 0xc0, !PT ;  /* 0x000000ff0cff7812 */ /* 0x000fda000780c0ff */
[----:B------:R-:W-:Y:S05]  /*1320*/  @!P0 EXIT ;  /* 0x000000000000894d */ /* 0x000fea0003800000 */
[----:B------:R-:W4:Y:S01]  /*1330*/  LDC R15, c[0x0][0x658] ;  /* 0x00019600ff0f7b82 */ /* 0x000f220000000800 */
[----:B------:R-:W-:Y:S01]  /*1340*/  ULDC.64 UR6, c[0x0][0x288] ;  /* 0x0000a20000067ab9 */ /* 0x000fe20000000a00 */
[----:B------:R-:W-:Y:S01]  /*1350*/  LOP3.LUT R16, R16, 0x1, RZ, 0xc0, !PT ;  /* 0x0000000110107812 */ /* 0x000fe200078ec0ff */
[----:B------:R-:W-:Y:S01]  /*1360*/  UIADD3 UR4, UR7, 0x1f, URZ ;  /* 0x0000001f07047890 */ /* 0x000fe2000fffe03f */
[----:B------:R-:W-:Y:S01]  /*1370*/  SHF.R.U32.HI R6, RZ, 0x2, R2 ;  /* 0x00000002ff067819 */ /* 0x000fe20000011602 */
[----:B------:R-:W-:Y:S01]  /*1380*/  IMAD.U32 R13, RZ, RZ, UR6 ;  /* 0x00000006ff0d7e24 */ /* 0x000fe2000f8e00ff */
[----:B------:R-:W-:Y:S01]  /*1390*/  SHF.R.U32.HI R3, RZ, 0x1, R3 ;  /* 0x00000001ff037819 */ /* 0x000fe20000011603 */
[----:B------:R-:W-:Y:S01]  /*13a0*/  USHF.R.S32.HI UR5, URZ, 0x1f, UR4 ;  /* 0x0000001f3f057899 */ /* 0x000fe20008011404 */
[----:B01----:R-:W0:Y:S01]  /*13b0*/  LDC.64 R4, c[0x0][0x5c8] ;  /* 0x00017200ff047b82 */ /* 0x003e220000000a00 */
[----:B------:R-:W-:Y:S01]  /*13c0*/  LOP3.LUT R14, R2, 0x3, RZ, 0xc0, !PT ;  /* 0x00000003020e7812 */ /* 0x000fe200078ec0ff */
[----:B------:R-:W-:Y:S01]  /*13d0*/  IMAD.MOV.U32 R12, RZ, RZ, -0x1 ;  /* 0xffffffffff0c7424 */ /* 0x000fe200078e00ff */
[----:B------:R-:W-:Y:S01]  /*13e0*/  ULEA.HI UR5, UR5, UR4, URZ, 0x5 ;  /* 0x0000000405057291 */ /* 0x000fe2000f8f283f */
[----:B------:R-:W-:Y:S01]  /*13f0*/  LOP3.LUT R6, R6, 0x7, RZ, 0xc0, !PT ;  /* 0x0000000706067812 */ /* 0x000fe200078ec0ff */
[----:B------:R-:W-:Y:S01]  /*1400*/  IMAD.SHL.U32 R7, R16, 0x40, RZ ;  /* 0x0000004010077824 */ /* 0x000fe200078e00ff */
[----:B------:R-:W-:Y:S01]  /*1410*/  LOP3.LUT R3, R3, 0x30, RZ, 0xc0, !PT ;  /* 0x0000003003037812 */ /* 0x000fe200078ec0ff */
[----:B------:R-:W-:Y:S01]  /*1420*/  IMAD.MOV.U32 R18, RZ, RZ, 0x1 ;  /* 0x00000001ff127424 */ /* 0x000fe200078e00ff */
[----:B------:R-:W-:Y:S01]  /*1430*/  USHF.R.S32.HI UR12, URZ, 0x5, UR5 ;  /* 0x000000053f0c7899 */ /* 0x000fe20008011405 */
[----:B------:R-:W-:Y:S01]  /*1440*/  IMAD R14, R14, -0x2, R13 ;  /* 0xfffffffe0e0e7824 */ /* 0x000fe200078e020d */
[--C-:B------:R-:W-:Y:S01]  /*1450*/  IADD3 R13, RZ, -R3, -R6.reuse ;  /* 0x80000003ff0d7210 */ /* 0x100fe20007ffe806 */
[----:B------:R-:W-:Y:S01]  /*1460*/  ULDC UR4, c[0x0][0x284] ;  /* 0x0000a10000047ab9 */ /* 0x000fe20000000800 */
[----:B------:R-:W-:Y:S01]  /*1470*/  LOP3.LUT R7, R7, 0x40, R6, 0xe2, !PT ;  /* 0x0000004007077812 */ /* 0x000fe200078ee206 */
[----:B------:R-:W-:Y:S01]  /*1480*/  UISETP.LT.AND UP0, UPT, UR12, 0x1, UPT ;  /* 0x000000010c00788c */ /* 0x000fe2000bf01270 */
[----:B------:R-:W-:Y:S01]  /*1490*/  LOP3.LUT R48, R0, 0x1, RZ, 0xfc, !PT ;  /* 0x0000000100307812 */ /* 0x000fe200078efcff */
[----:B------:R-:W-:Y:S01]  /*14a0*/  IMAD R13, R16, -0x40, R13 ;  /* 0xffffffc0100d7824 */ /* 0x000fe200078e020d */
[-C--:B----4-:R-:W-:Y:S01]  /*14b0*/  SHF.L.U32 R12, R12, R15.reuse, RZ ;  /* 0x0000000f0c0c7219 */ /* 0x090fe200000006ff */
[----:B------:R-:W-:Y:S01]  /*14c0*/  USEL UR14, UR12, 0x1, UP0 ;  /* 0x000000010c0e7887 */ /* 0x000fe20008000000 */
[----:B------:R-:W-:Y:S01]  /*14d0*/  SHF.L.U32 R15, R18, R15, RZ ;  /* 0x0000000f120f7219 */ /* 0x000fe200000006ff */
[C---:B------:R-:W-:Y:S01]  /*14e0*/  IMAD.SHL.U32 R16, R2.reuse, 0x2, RZ ;  /* 0x0000000202107824 */ /* 0x040fe200078e00ff */
[----:B------:R-:W-:Y:S01]  /*14f0*/  LOP3.LUT R18, R2, 0x80, RZ, 0xc0, !PT ;  /* 0x0000008002127812 */ /* 0x000fe200078ec0ff */
[----:B------:R-:W-:Y:S01]  /*1500*/  VIADD R21, R13, UR4 ;  /* 0x000000040d157c36 */ /* 0x000fe20008000000 */
[----:B------:R-:W-:Y:S01]  /*1510*/  LOP3.LUT R6, R7, R3, RZ, 0xfc, !PT ;  /* 0x0000000307067212 */ /* 0x000fe200078efcff */
[----:B------:R-:W-:Y:S01]  /*1520*/  IMAD.MOV.U32 R7, RZ, RZ, RZ ;  /* 0x000000ffff077224 */ /* 0x000fe200078e00ff */
[C-C-:B0-----:R-:W-:Y:S01]  /*1530*/  SHF.L.U64.HI R17, R4.reuse, 0x7, R5.reuse ;  /* 0x0000000704117819 */ /* 0x141fe20000010205 */
[C---:B------:R-:W-:Y:S01]  /*1540*/  IMAD.SHL.U32 R19, R4.reuse, 0x80, RZ ;  /* 0x0000008004137824 */ /* 0x040fe200078e00ff */
[----:B------:R-:W-:Y:S01]  /*1550*/  SHF.L.U64.HI R20, R4, 0x3, R5 ;  /* 0x0000000304147819 */ /* 0x000fe20000010205 */
[----:B------:R-:W-:Y:S01]  /*1560*/  UIADD3 UR14, UR12, -UR14, URZ ;  /* 0x8000000e0c0e7290 */ /* 0x000fe2000fffe03f */
[----:B------:R-:W-:Y:S01]  /*1570*/  SHF.R.U32.HI R18, RZ, 0x7, R18 ;  /* 0x00000007ff127819 */ /* 0x000fe20000011612 */
[----:B------:R-:W-:Y:S01]  /*1580*/  UMOV UR4, URZ ;  /* 0x0000003f00047c82 */ /* 0x000fe20008000000 */
[----:B------:R-:W-:Y:S01]  /*1590*/  LOP3.LUT R5, RZ, R12, RZ, 0x33, !PT ;  /* 0x0000000cff057212 */ /* 0x000fe200078e33ff */
[----:B------:R-:W-:-:S08]  /*15a0*/  UMOV UR5, URZ ;  /* 0x0000003f00057c82 */ /* 0x000fd00008000000 */
.L_x_54:
[----:B------:R-:W0:Y:S01]  /*15b0*/  SHFL.IDX PT, R3, R18, RZ, 0x1f ;  /* 0x00001fff12037589 */ /* 0x000e2200000e0000 */
[----:B------:R-:W1:Y:S01]  /*15c0*/  S2UR UR8, SR_CgaCtaId ;  /* 0x00000000000879c3 */ /* 0x000e620000008800 */
[----:B------:R-:W-:Y:S01]  /*15d0*/  UMOV UR15, 0x400 ;  /* 0x00000400000f7882 */ /* 0x000fe20000000000 */
[----:B------:R-:W-:Y:S01]  /*15e0*/  UMOV UR17, UR5 ;  /* 0x0000000500117c82 */ /* 0x000fe20008000000 */
[----:B------:R-:W-:Y:S01]  /*15f0*/  IMAD.MOV.U32 R34, RZ, RZ, RZ ;  /* 0x000000ffff227224 */ /* 0x000fe200078e00ff */
[----:B------:R-:W-:Y:S02]  /*1600*/  CS2R R36, SRZ ;  /* 0x0000000000247805 */ /* 0x000fe4000001ff00 */
[----:B------:R-:W-:Y:S02]  /*1610*/  CS2R R38, SRZ ;  /* 0x0000000000267805 */ /* 0x000fe4000001ff00 */
[----:B------:R-:W-:Y:S01]  /*1620*/  CS2R R40, SRZ ;  /* 0x0000000000287805 */ /* 0x000fe2000001ff00 */
[----:B------:R-:W-:Y:S01]  /*1630*/  IMAD.MOV.U32 R43, RZ, RZ, RZ ;  /* 0x000000ffff2b7224 */ /* 0x000fe200078e00ff */
[----:B------:R-:W4:Y:S01]  /*1640*/  LDC R2, c[0x0][0x28c] ;  /* 0x0000a300ff027b82 */ /* 0x000f220000000800 */
[----:B------:R-:W-:Y:S01]  /*1650*/  IMAD.U32 R13, RZ, RZ, UR4 ;  /* 0x00000004ff0d7e24 */ /* 0x000fe2000f8e00ff */
[----:B------:R-:W-:-:S02]  /*1660*/  CS2R R24, SRZ ;  /* 0x0000000000187805 */ /* 0x000fc4000001ff00 */
[----:B------:R-:W-:Y:S02]  /*1670*/  CS2R R26, SRZ ;  /* 0x00000000001a7805 */ /* 0x000fe4000001ff00 */
[----:B------:R-:W-:Y:S02]  /*1680*/  CS2R R28, SRZ ;  /* 0x00000000001c7805 */ /* 0x000fe4000001ff00 */
[----:B------:R-:W-:Y:S02]  /*1690*/  CS2R R30, SRZ ;  /* 0x00000000001e7805 */ /* 0x000fe4000001ff00 */
[----:B0-----:R-:W-:Y:S01]  /*16a0*/  R2UR UR6, R3 ;  /* 0x00000000030672ca */ /* 0x001fe200000e0000 */
[----:B-1----:R-:W-:Y:S01]  /*16b0*/  ULEA UR15, UR8, UR15, 0x18 ;  /* 0x0000000f080f7291 */ /* 0x002fe2000f8ec03f */
[----:B----4-:R-:W-:-:S11]  /*16c0*/  ISETP.GE.AND P0, PT, R2, 0x1, PT ;  /* 0x000000010200780c */ /* 0x010fd60003f06270 */
[----:B------:R-:W-:-:S04]  /*16d0*/  ULEA.HI UR7, UR6, UR6, URZ, 0x1 ;  /* 0x0000000606077291 */ /* 0x000fc8000f8f083f */
[----:B------:R-:W-:-:S04]  /*16e0*/  ULOP3.LUT UR7, UR7, 0x1ffffe, URZ, 0xc0, !UPT ;  /* 0x001ffffe07077892 */ /* 0x000fc8000f8ec03f */
[----:B------:R-:W-:-:S03]  /*16f0*/  UIADD3 UR8, UR6, -UR7, URZ ;  /* 0x8000000706087290 */ /* 0x000fc6000fffe03f */
[----:B------:R-:W-:Y:S01]  /*1700*/  UMOV UR6, URZ ;  /* 0x0000003f00067c82 */ /* 0x000fe20008000000 */
[----:B------:R-:W-:Y:S01]  /*1710*/  ULEA UR8, UR8, UR15, 0xb ;  /* 0x0000000f08087291 */ /* 0x000fe2000f8e583f */
[----:B------:R-:W-:-:S03]  /*1720*/  UMOV UR7, URZ ;  /* 0x0000003f00077c82 */ /* 0x000fc60008000000 */
[----:B------:R-:W-:-:S04]  /*1730*/  UIADD3 UR8, UR8, 0x300, URZ ;  /* 0x0000030008087890 */ /* 0x000fc8000fffe03f */
[----:B------:R-:W-:-:S04]  /*1740*/  USHF.R.U32.HI UR8, URZ, 0x4, UR8 ;  /* 0x000000043f087899 */ /* 0x000fc80008011608 */
[----:B------:R-:W-:-:S04]  /*1750*/  ULOP3.LUT UR8, UR8, 0x3fff, URZ, 0xc0, !UPT ;  /* 0x00003fff08087892 */ /* 0x000fc8000f8ec03f */
[----:B------:R-:W-:-:S03]  /*1760*/  ULOP3.LUT UR16, UR8, 0x10000, URZ, 0xfc, !UPT ;  /* 0x0001000008107892 */ /* 0x000fc6000f8efc3f */
[----:B------:R-:W-:Y:S01]  /*1770*/  UMOV UR8, URZ ;  /* 0x0000003f00087c82 */ /* 0x000fe20008000000 */
[----:B--2--5:R-:W-:Y:S08]  /*1780*/  @!P0 BRA `(.L_x_14) ;  /* 0x0000000000d88947 */ /* 0x024ff00003800000 */
[----:B------:R-:W-:-:S13]  /*1790*/  ISETP.NE.AND P1, PT, R48, 0x3, PT ;  /* 0x000000033000780c */ /* 0x000fda0003f25270 */
[----:B------:R-:W-:Y:S05]  /*17a0*/  @!P1 BRA `(.L_x_15) ;  /* 0x0000000000049947 */ /* 0x000fea0003800000 */
[----:B------:R-:W-:Y:S01]  /*17b0*/  BPT.TRAP 0x1 ;  /* 0x000000040000795c */ /* 0x000fe20000300000 */
.L_x_15:
[----:B------:R-:W-:Y:S01]  /*17c0*/  ULEA UR6, UR5, UR15, 0x3 ;  /* 0x0000000f05067291 */ /* 0x000fe2000f8e183f */
[----:B------:R-:W-:-:S05]  /*17d0*/  IMAD.U32 R2, RZ, RZ, UR4 ;  /* 0x00000004ff027e24 */ /* 0x000fca000f8e00ff */
[----:B------:R-:W-:-:S04]  /*17e0*/  SHF.L.U32 R2, R2, 0x1f, RZ ;  /* 0x0000001f02027819 */ /* 0x000fc800000006ff */
[----:B------:R0:W1:Y:S01]  /*17f0*/  SYNCS.PHASECHK.TRANS64.TRYWAIT P0, [UR6], R2 ;  /* 0x00000002ff0075a7 */ /* 0x0000620008000146 */
[----:B------:R-:W-:Y:S05]  /*1800*/  @!P1 BRA `(.L_x_16) ;  /* 0x0000000000049947 */ /* 0x000fea0003800000 */
[----:B------:R-:W-:Y:S01]  /*1810*/  BPT.TRAP 0x1 ;  /* 0x000000040000795c */ /* 0x000fe20000300000 */
.L_x_16:
[----:B-1----:R-:W-:Y:S05]  /*1820*/  @P0 BRA `(.L_x_17) ;  /* 0x0000000000080947 */ /* 0x002fea0003800000 */
[----:B------:R-:W1:Y:S02]  /*1830*/  SYNCS.PHASECHK.TRANS64.TRYWAIT P0, [UR6], R2 ;  /* 0x00000002ff0075a7 */ /* 0x000e640008000146 */
[----:B-1----:R-:W-:Y:S05]  /*1840*/  @!P0 BRA `(.L_x_18) ;  /* 0x0000004400588947 */ /* 0x002fea0003800000 */
.L_x_17:
[----:B------:R-:W-:Y:S01]  /*1850*/  UIADD3 UR6, UR15, 0x36300, URZ ;  /* 0x000363000f067890 */ /* 0x000fe2000fffe03f */
[----:B------:R-:W-:Y:S01]  /*1860*/  WARPGROUP.ARRIVE ;  /* 0x00000000000079c5 */ /* 0x000fe20000000000 */
[----:B------:R-:W-:Y:S01]  /*1870*/  ULDC UR7, c[0x0][0x50c] ;  /* 0x0001430000077ab9 */ /* 0x000fe20000000800 */
[----:B------:R-:W-:Y:S01]  /*1880*/  UIMAD UR8, UR5, 0x180, UR16 ;  /* 0x00000180050878a4 */ /* 0x000fe2000f8e0210 */
[----:B------:R-:W-:Y:S01]  /*1890*/  IMAD.MOV.U32 R34, RZ, RZ, RZ ;  /* 0x000000ffff227224 */ /* 0x000fe200078e00ff */
[----:B------:R-:W-:Y:S01]  /*18a0*/  USHF.R.U32.HI UR6, URZ, 0x4, UR6 ;  /* 0x000000043f067899 */ /* 0x000fe20008011606 */
[----:B------:R-:W-:Y:S01]  /*18b0*/  CS2R R36, SRZ ;  /* 0x0000000000247805 */ /* 0x000fe2000001ff00 */
[----:B------:R-:W-:Y:S01]  /*18c0*/  UISETP.NE.AND UP0, UPT, UR7, 0x1, UPT ;  /* 0x000000010700788c */ /* 0x000fe2000bf05270 */
[----:B------:R-:W-:Y:S01]  /*18d0*/  CS2R R38, SRZ ;  /* 0x0000000000267805 */ /* 0x000fe2000001ff00 */
[----:B------:R-:W-:Y:S01]  /*18e0*/  ULOP3.LUT UR6, UR6, 0x3fff, URZ, 0xc0, !UPT ;  /* 0x00003fff06067892 */ /* 0x000fe2000f8ec03f */
[----:B------:R-:W-:Y:S01]  /*18f0*/  CS2R R40, SRZ ;  /* 0x0000000000287805 */ /* 0x000fe2000001ff00 */
[----:B------:R-:W-:Y:S01]  /*1900*/  USEL UR7, URZ, 0x1, UP0 ;  /* 0x000000013f077887 */ /* 0x000fe20008000000 */
[----:B------:R-:W-:Y:S01]  /*1910*/  IMAD.MOV.U32 R43, RZ, RZ, RZ ;  /* 0x000000ffff2b7224 */ /* 0x000fe200078e00ff */
[----:B------:R-:W-:Y:S01]  /*1920*/  ULOP3.LUT UR6, UR6, 0x10000, URZ, 0xfc, !UPT ;  /* 0x0001000006067892 */ /* 0x000fe2000f8efc3f */
[----:B------:R-:W-:Y:S01]  /*1930*/  UMOV UR9, 0xc0000010 ;  /* 0xc000001000097882 */ /* 0x000fe20000000000 */
[----:B------:R-:W-:-:S02]  /*1940*/  UMOV UR11, 0xc0000000 ;  /* 0xc0000000000b7882 */ /* 0x000fc40000000000 */
[----:B------:R-:W-:Y:S01]  /*1950*/  ULEA UR10, UR5, UR6, 0x4 ;  /* 0x00000006050a7291 */ /* 0x000fe2000f8e203f */
[----:B------:R-:W-:Y:S01]  /*1960*/  ISETP.NE.AND P0, PT, RZ, UR7, PT ;  /* 0x00000007ff007c0c */ /* 0x000fe2000bf05270 */
[----:B------:R-:W-:-:S07]  /*1970*/  UIADD3 UR6, UR8, 0x100, URZ ;  /* 0x0000010008067890 */ /* 0x000fce000fffe03f */
[----:B------:R-:W-:Y:S01]  /*1980*/  QGMMA.64x8x32.F32.E4M3.E4M3 R24, gdesc[UR8], RZ, !UPT ;  /* 0x00000000081879f3 */ /* 0x000fe2000c7008ff */
[----:B------:R-:W-:Y:S01]  /*1990*/  UMOV UR8, UR6 ;  /* 0x0000000600087c82 */ /* 0x000fe20008000000 */
[----:B------:R-:W-:Y:S01]  /*19a0*/  UMOV UR9, 0xc0000010 ;  /* 0xc000001000097882 */ /* 0x000fe20000000000 */
[----:B------:R-:W-:Y:S01]  /*19b0*/  UMOV UR6, 0x1 ;  /* 0x0000000100067882 */ /* 0x000fe20000000000 */
[----:B------:R-:W-:Y:S01]  /*19c0*/  QGMMA.64x8x32.F32.E4M3.E4M3 R28, gdesc[UR8], RZ, !UPT, gsb0 ;  /* 0x00000000081c79f3 */ /* 0x000fe2000c0008ff */
[----:B------:R-:W-:Y:S05]  /*19d0*/  @!P0 BRA `(.L_x_19) ;  /* 0x0000000000288947 */ /* 0x000fea0003800000 */
[----:B------:R-:W-:Y:S02]  /*19e0*/  WARPGROUP.DEPBAR.LE gsb0, 0x0 ;  /* 0x00008000000079c5 */ /* 0x000fe40000010000 */
[----:B------:R-:W-:-:S01]  /*19f0*/  FADD R43, RZ, R24 ;  /* 0x00000018ff2b7221 */ /* 0x000fc20000000000 */
[----:B------:R-:W-:Y:S01]  /*1a00*/  FADD R40, RZ, R25 ;  /* 0x00000019ff287221 */ /* 0x000fe20000000000 */
[----:B------:R-:W-:-:S01]  /*1a10*/  FADD R41, RZ, R26 ;  /* 0x0000001aff297221 */ /* 0x000fc20000000000 */
[----:B------:R-:W-:Y:S01]  /*1a20*/  FADD R38, RZ, R27 ;  /* 0x0000001bff267221 */ /* 0x000fe20000000000 */
[----:B------:R-:W-:-:S01]  /*1a30*/  FADD R39, RZ, R28 ;  /* 0x0000001cff277221 */ /* 0x000fc20000000000 */
[----:B------:R-:W-:Y:S01]  /*1a40*/  FADD R36, RZ, R29 ;  /* 0x0000001dff247221 */ /* 0x000fe20000000000 */
[----:B------:R-:W-:-:S01]  /*1a50*/  FADD R37, RZ, R30 ;  /* 0x0000001eff257221 */ /* 0x000fc20000000000 */
[----:B------:R-:W-:Y:S01]  /*1a60*/  FADD R34, RZ, R31 ;  /* 0x0000001fff227221 */ /* 0x000fe20000000000 */
[----:B------:R-:W-:-:S06]  /*1a70*/  UMOV UR6, URZ ;  /* 0x0000003f00067c82 */ /* 0x000fcc0008000000 */
.L_x_19:
[----:B------:R-:W-:-:S04]  /*1a80*/  UIADD3 UR17, UR5, 0x1, URZ ;  /* 0x0000000105117890 */ /* 0x000fc8000fffe03f */
[----:B------:R-:W-:-:S04]  /*1a90*/  UISETP.NE.AND UP0, UPT, UR17, 0x24, UPT ;  /* 0x000000241100788c */ /* 0x000fc8000bf05270 */
[----:B------:R-:W-:Y:S02]  /*1aa0*/  USEL UR8, URZ, 0x1, UP0 ;  /* 0x000000013f087887 */ /* 0x000fe40008000000 */
[----:B------:R-:W-:Y:S02]  /*1ab0*/  USEL UR17, UR17, URZ, UP0 ;  /* 0x0000003f11117287 */ /* 0x000fe40008000000 */
[----:B------:R-:W-:-:S06]  /*1ac0*/  ULOP3.LUT UR8, UR4, UR8, URZ, 0x3c, !UPT ;  /* 0x0000000804087292 */ /* 0x000fcc000f8e3c3f */
[----:B------:R-:W-:Y:S01]  /*1ad0*/  IMAD.U32 R13, RZ, RZ, UR8 ;  /* 0x00000008ff0d7e24 */ /* 0x000fe2000f8e00ff */
[----:B------:R-:W-:-:S06]  /*1ae0*/  UMOV UR8, 0x1 ;  /* 0x0000000100087882 */ /* 0x000fcc0000000000 */
.L_x_14:
[----:B------:R-:W-:-:S06]  /*1af0*/  UISETP.GE.AND UP0, UPT, UR14, 0x1, UPT ;  /* 0x000000010e00788c */ /* 0x000fcc000bf06270 */
[----:B------:R-:W-:-:S13]  /*1b00*/  PLOP3.LUT P0, PT, PT, PT, UP0, 0x80, 0x0 ;  /* 0x000000000000781c */ /* 0x000fda0003f0f008 */
[----:B------:R-:W-:Y:S05]  /*1b10*/  @!P0 BRA `(.L_x_20) ;  /* 0x00000004001c8947 */ /* 0x000fea0003800000 */
[----:B01----:R-:W-:Y:S01]  /*1b20*/  IMAD.U32 R2, RZ, RZ, UR14 ;  /* 0x0000000eff027e24 */ /* 0x003fe2000f8e00ff */
[----:B------:R-:W-:Y:S01]  /*1b30*/  UMOV UR22, UR5 ;  /* 0x0000000500167c82 */ /* 0x000fe20008000000 */
[----:B------:R-:W-:-:S05]  /*1b40*/  ULDC UR23, c[0x0][0x50c] ;  /* 0x0001430000177ab9 */ /* 0x000fca0000000800 */
.L_x_28:
[----:B------:R-:W-:-:S13]  /*1b50*/  ISETP.NE.AND P1, PT, R48, 0x3, PT ;  /* 0x000000033000780c */ /* 0x000fda0003f25270 */
[----:B01----:R-:W-:Y:S05]  /*1b60*/  @!P1 BRA `(.L_x_21) ;  /* 0x0000000000049947 */ /* 0x003fea0003800000 */
[----:B------:R-:W-:Y:S01]  /*1b70*/  BPT.TRAP 0x1 ;  /* 0x000000040000795c */ /* 0x000fe20000300000 */
.L_x_21:
[----:B------:R-:W0:Y:S01]  /*1b80*/  S2UR UR9, SR_CgaCtaId ;  /* 0x00000000000979c3 */ /* 0x000e220000008800 */
[----:B------:R-:W-:Y:S01]  /*1b90*/  UMOV UR15, 0x400 ;  /* 0x00000400000f7882 */ /* 0x000fe20000000000 */
[----:B------:R-:W-:Y:S01]  /*1ba0*/  SHF.L.U32 R3, R13, 0x1f, RZ ;  /* 0x0000001f0d037819 */ /* 0x000fe200000006ff */
[----:B0-----:R-:W-:-:S04]  /*1bb0*/  ULEA UR15, UR9, UR15, 0x18 ;  /* 0x0000000f090f7291 */ /* 0x001fc8000f8ec03f */
[----:B------:R-:W-:-:S09]  /*1bc0*/  ULEA UR9, UR17, UR15, 0x3 ;  /* 0x0000000f11097291 */ /* 0x000fd2000f8e183f */
[----:B------:R0:W1:Y:S01]  /*1bd0*/  SYNCS.PHASECHK.TRANS64.TRYWAIT P0, [UR9], R3 ;  /* 0x00000003ff0075a7 */ /* 0x0000620008000149 */
[----:B------:R-:W-:Y:S05]  /*1be0*/  @!P1 BRA `(.L_x_22) ;  /* 0x0000000000049947 */ /* 0x000fea0003800000 */
[----:B------:R-:W-:Y:S01]  /*1bf0*/  BPT.TRAP 0x1 ;  /* 0x000000040000795c */ /* 0x000fe20000300000 */
.L_x_22:
[----:B-1----:R-:W-:Y:S05]  /*1c00*/  @P0 BRA `(.L_x_23) ;  /* 0x0000000000080947 */ /* 0x002fea0003800000 */
[----:B------:R-:W1:Y:S02]  /*1c10*/  SYNCS.PHASECHK.TRANS64.TRYWAIT P0, [UR9], R3 ;  /* 0x00000003ff0075a7 */ /* 0x000e640008000149 */
[----:B-1----:R-:W-:Y:S05]  /*1c20*/  @!P0 BRA `(.L_x_24) ;  /* 0x0000004000788947 */ /* 0x002fea0003800000 */
.L_x_23:
[----:B------:R-:W-:Y:S01]  /*1c30*/  UIADD3 UR9, UR15, 0x36300, URZ ;  /* 0x000363000f097890 */ /* 0x000fe2000fffe03f */
[----:B------:R-:W-:Y:S01]  /*1c40*/  WARPGROUP.ARRIVE ;  /* 0x00000000000079c5 */ /* 0x000fe20000000000 */
[----:B------:R-:W-:Y:S02]  /*1c50*/  UISETP.NE.AND UP0, UPT, UR7, URZ, UPT ;  /* 0x0000003f0700728c */ /* 0x000fe4000bf05270 */
[----:B------:R-:W-:Y:S02]  /*1c60*/  USHF.R.U32.HI UR9, URZ, 0x4, UR9 ;  /* 0x000000043f097899 */ /* 0x000fe40008011609 */
[----:B------:R-:W-:Y:S02]  /*1c70*/  USEL UR8, UR8, URZ, !UP0 ;  /* 0x0000003f08087287 */ /* 0x000fe4000c000000 */
[----:B------:R-:W-:Y:S02]  /*1c80*/  ULOP3.LUT UR9, UR9, 0x3fff, URZ, 0xc0, !UPT ;  /* 0x00003fff09097892 */ /* 0x000fe4000f8ec03f */
[----:B------:R-:W-:-:S02]  /*1c90*/  UISETP.NE.U32.AND UP0, UPT, UR8, URZ, UPT ;  /* 0x0000003f0800728c */ /* 0x000fc4000bf05070 */
[----:B------:R-:W-:Y:S02]  /*1ca0*/  ULOP3.LUT UR9, UR9, 0x10000, URZ, 0xfc, !UPT ;  /* 0x0001000009097892 */ /* 0x000fe4000f8efc3f */
[----:B------:R-:W-:Y:S02]  /*1cb0*/  UIMAD UR8, UR17, 0x180, UR16 ;  /* 0x00000180110878a4 */ /* 0x000fe4000f8e0210 */
[----:B------:R-:W-:Y:S02]  /*1cc0*/  ULEA UR10, UR17, UR9, 0x4 ;  /* 0x00000009110a7291 */ /* 0x000fe4000f8e203f */
[----:B------:R-:W-:Y:S01]  /*1cd0*/  UIADD3 UR7, UR8, 0x100, URZ ;  /* 0x0000010008077890 */ /* 0x000fe2000fffe03f */
[----:B------:R-:W-:Y:S01]  /*1ce0*/  UMOV UR9, 0xc0000010 ;  /* 0xc000001000097882 */ /* 0x000fe20000000000 */
[----:B------:R-:W-:Y:S01]  /*1cf0*/  UMOV UR11, 0xc0000000 ;  /* 0xc0000000000b7882 */ /* 0x000fe20000000000 */
[----:B------:R-:W-:-:S04]  /*1d00*/  UIADD3 UR6, UR6, 0x1, URZ ;  /* 0x0000000106067890 */ /* 0x000fc8000fffe03f */
[----:B------:R-:W-:Y:S01]  /*1d10*/  QGMMA.64x8x32.F32.E4M3.E4M3 R24, gdesc[UR8], R24, UP0 ;  /* 0x00000000081879f3 */ /* 0x000fe2000bf00818 */
[----:B------:R-:W-:Y:S01]  /*1d20*/  UMOV UR8, UR7 ;  /* 0x0000000700087c82 */ /* 0x000fe20008000000 */
[----:B------:R-:W-:Y:S02]  /*1d30*/  UMOV UR9, 0xc0000010 ;  /* 0xc000001000097882 */ /* 0x000fe40000000000 */
[----:B------:R-:W-:Y:S01]  /*1d40*/  QGMMA.64x8x32.F32.E4M3.E4M3 R28, gdesc[UR8], R28, UP0, gsb0 ;  /* 0x00000000081c79f3 */ /* 0x000fe2000b80081c */
[----:B------:R-:W-:-:S04]  /*1d50*/  UISETP.NE.AND UP0, UPT, UR6, UR23, UPT ;  /* 0x000000170600728c */ /* 0x000fc8000bf05270 */
[----:B------:R-:W-:-:S06]  /*1d60*/  USEL UR7, URZ, 0x1, UP0 ;  /* 0x000000013f077887 */ /* 0x000fcc0008000000 */
[----:B------:R-:W-:Y:S01]  /*1d70*/  ISETP.NE.AND P0, PT, RZ, UR7, PT ;  /* 0x00000007ff007c0c */ /* 0x000fe2000bf05270 */
[----:B------:R-:W-:-:S12]  /*1d80*/  WARPGROUP.DEPBAR.LE gsb0, 0x1 ;  /* 0x00008000000079c5 */ /* 0x000fd80000010100 */
[----:B------:R-:W-:Y:S05]  /*1d90*/  @!P0 BRA `(.L_x_25) ;  /* 0x0000000000288947 */ /* 0x000fea0003800000 */
[----:B------:R-:W-:Y:S02]  /*1da0*/  WARPGROUP.DEPBAR.LE gsb0, 0x0 ;  /* 0x00008000000079c5 */ /* 0x000fe40000010000 */
[----:B------:R-:W-:-:S01]  /*1db0*/  FADD R43, R24, R43 ;  /* 0x0000002b182b7221 */ /* 0x000fc20000000000 */
[----:B------:R-:W-:Y:S01]  /*1dc0*/  FADD R40, R25, R40 ;  /* 0x0000002819287221 */ /* 0x000fe20000000000 */
[----:B------:R-:W-:-:S01]  /*1dd0*/  FADD R41, R26, R41 ;  /* 0x000000291a297221 */ /* 0x000fc20000000000 */
[----:B------:R-:W-:Y:S01]  /*1de0*/  FADD R38, R27, R38 ;  /* 0x000000261b267221 */ /* 0x000fe20000000000 */
[----:B------:R-:W-:-:S01]  /*1df0*/  FADD R39, R28, R39 ;  /* 0x000000271c277221 */ /* 0x000fc20000000000 */
[----:B------:R-:W-:Y:S01]  /*1e00*/  FADD R36, R29, R36 ;  /* 0x000000241d247221 */ /* 0x000fe20000000000 */
[----:B------:R-:W-:-:S01]  /*1e10*/  FADD R37, R30, R37 ;  /* 0x000000251e257221 */ /* 0x000fc20000000000 */
[----:B------:R-:W-:Y:S01]  /*1e20*/  FADD R34, R34, R31 ;  /* 0x0000001f22227221 */ /* 0x000fe20000000000 */
[----:B------:R-:W-:-:S06]  /*1e30*/  UMOV UR6, URZ ;  /* 0x0000003f00067c82 */ /* 0x000fcc0008000000 */
.L_x_25:
[----:B------:R-:W-:Y:S05]  /*1e40*/  @!P1 BRA `(.L_x_26) ;  /* 0x0000000000049947 */ /* 0x000fea0003800000 */
[----:B------:R-:W-:Y:S01]  /*1e50*/  BPT.TRAP 0x1 ;  /* 0x000000040000795c */ /* 0x000fe20000300000 */
.L_x_26:
[----:B------:R-:W-:Y:S01]  /*1e60*/  ULEA UR8, UR22, UR15, 0x3 ;  /* 0x0000000f16087291 */ /* 0x000fe2000f8e183f */
[----:B------:R-:W-:-:S03]  /*1e70*/  ISETP.GT.U32.AND P0, PT, R0, 0x1, PT ;  /* 0x000000010000780c */ /* 0x000fc60003f04070 */
[----:B------:R-:W-:-:S04]  /*1e80*/  UIADD3 UR8, UR8, 0x120, URZ ;  /* 0x0000012008087890 */ /* 0x000fc8000fffe03f */
[----:B------:R-:W-:-:S09]  /*1e90*/  UPRMT UR8, URZ, 0x654, UR8 ;  /* 0x000006543f087896 */ /* 0x000fd20008000008 */
[----:B------:R-:W-:Y:S01]  /*1ea0*/  SYNCS.ARRIVE.TRANS64.RED.A1T0 RZ, [UR8], RZ ;  /* 0x000000ffffff79a7 */ /* 0x000fe20008100408 */
[----:B------:R-:W-:Y:S05]  /*1eb0*/  @P0 BRA `(.L_x_27) ;  /* 0x0000000000040947 */ /* 0x000fea0003800000 */
[----:B------:R-:W-:Y:S01]  /*1ec0*/  BPT.TRAP 0x1 ;  /* 0x000000040000795c */ /* 0x000fe20000300000 */
.L_x_27:
[----:B------:R-:W-:Y:S01]  /*1ed0*/  UIADD3 UR17, UR17, 0x1, URZ ;  /* 0x0000000111117890 */ /* 0x000fe2000fffe03f */
[C---:B------:R-:W-:Y:S01]  /*1ee0*/  ISETP.GT.AND P0, PT, R2.reuse, 0x1, PT ;  /* 0x000000010200780c */ /* 0x040fe20003f04270 */
[----:B------:R-:W-:Y:S01]  /*1ef0*/  UIADD3 UR22, UR22, 0x1, URZ ;  /* 0x0000000116167890 */ /* 0x000fe2000fffe03f */
[----:B------:R-:W-:Y:S01]  /*1f00*/  VIADD R2, R2, 0xffffffff ;  /* 0xffffffff02027836 */ /* 0x000fe20000000000 */
[----:B------:R-:W-:Y:S02]  /*1f10*/  UISETP.NE.AND UP0, UPT, UR17, 0x24, UPT ;  /* 0x000000241100788c */ /* 0x000fe4000bf05270 */
[----:B------:R-:W-:Y:S02]  /*1f20*/  UISETP.NE.AND UP1, UPT, UR22, 0x24, UPT ;  /* 0x000000241600788c */ /* 0x000fe4000bf25270 */
[----:B------:R-:W-:Y:S02]  /*1f30*/  USEL UR8, URZ, 0x1, UP0 ;  /* 0x000000013f087887 */ /* 0x000fe40008000000 */
[----:B------:R-:W-:-:S02]  /*1f40*/  USEL UR17, UR17, URZ, UP0 ;  /* 0x0000003f11117287 */ /* 0x000fc40008000000 */
[----:B------:R-:W-:Y:S02]  /*1f50*/  USEL UR22, UR22, URZ, UP1 ;  /* 0x0000003f16167287 */ /* 0x000fe40008800000 */
[----:B------:R-:W-:Y:S01]  /*1f60*/  LOP3.LUT R13, R13, UR8, RZ, 0x3c, !PT ;  /* 0x000000080d0d7c12 */ /* 0x000fe2000f8e3cff */
[----:B------:R-:W-:Y:S01]  /*1f70*/  UMOV UR8, 0x1 ;  /* 0x0000000100087882 */ /* 0x000fe20000000000 */
[----:B------:R-:W-:Y:S08]  /*1f80*/  @P0 BRA `(.L_x_28) ;  /* 0xfffffff800f00947 */ /* 0x000ff0000383ffff */
.L_x_20:
[----:B------:R-:W-:Y:S01]  /*1f90*/  UISETP.NE.AND UP0, UPT, UR6, URZ, UPT ;  /* 0x0000003f0600728c */ /* 0x000fe2000bf05270 */
[----:B01----:R-:W0:Y:S03]  /*1fa0*/  LDC R2, c[0x0][0x28c] ;  /* 0x0000a300ff027b82 */ /* 0x003e260000000800 */
[----:B------:R-:W-:-:S06]  /*1fb0*/  USEL UR6, URZ, 0x1, !UP0 ;  /* 0x000000013f067887 */ /* 0x000fcc000c000000 */
[----:B------:R-:W-:Y:S02]  /*1fc0*/  ISETP.NE.AND P0, PT, RZ, UR6, PT ;  /* 0x00000006ff007c0c */ /* 0x000fe4000bf05270 */
[----:B0-----:R-:W-:-:S11]  /*1fd0*/  ISETP.GE.AND P1, PT, R2, 0x1, PT ;  /* 0x000000010200780c */ /* 0x001fd60003f26270 */
[----:B------:R-:W-:Y:S05]  /*1fe0*/  @!P0 BRA `(.L_x_29) ;  /* 0x0000000000248947 */ /* 0x000fea0003800000 */
[----:B------:R-:W-:Y:S02]  /*1ff0*/  WARPGROUP.DEPBAR.LE gsb0, 0x0 ;  /* 0x00008000000079c5 */ /* 0x000fe40000010000 */
[----:B------:R-:W-:Y:S01]  /*2000*/  FADD R43, R24, R43 ;  /* 0x0000002b182b7221 */ /* 0x000fe20000000000 */
[----:B------:R-:W-:Y:S01]  /*2010*/  FADD R40, R25, R40 ;  /* 0x0000002819287221 */ /* 0x000fe20000000000 */
[----:B------:R-:W-:Y:S01]  /*2020*/  FADD R41, R26, R41 ;  /* 0x000000291a297221 */ /* 0x000fe20000000000 */
[----:B------:R-:W-:Y:S01]  /*2030*/  FADD R38, R27, R38 ;  /* 0x000000261b267221 */ /* 0x000fe20000000000 */
[----:B------:R-:W-:Y:S01]  /*2040*/  FADD R39, R28, R39 ;  /* 0x000000271c277221 */ /* 0x000fe20000000000 */
[----:B------:R-:W-:Y:S01]  /*2050*/  FADD R36, R29, R36 ;  /* 0x000000241d247221 */ /* 0x000fe20000000000 */
[----:B------:R-:W-:Y:S01]  /*2060*/  FADD R37, R30, R37 ;  /* 0x000000251e257221 */ /* 0x000fe20000000000 */
[----:B------:R-:W-:-:S07]  /*2070*/  FADD R34, R34, R31 ;  /* 0x0000001f22227221 */ /* 0x000fce0000000000 */
.L_x_29:
[----:B------:R-:W-:Y:S02]  /*2080*/  WARPGROUP.DEPBAR.LE gsb0, 0x0 ;  /* 0x00008000000079c5 */ /* 0x000fe40000010000 */
[----:B------:R-:W-:Y:S05]  /*2090*/  @!P1 BRA `(.L_x_30) ;  /* 0x0000000000389947 */ /* 0x000fea0003800000 */
[----:B------:R-:W-:-:S13]  /*20a0*/  ISETP.NE.AND P0, PT, R48, 0x3, PT ;  /* 0x000000033000780c */ /* 0x000fda0003f05270 */
[----:B------:R-:W-:Y:S05]  /*20b0*/  @!P0 BRA `(.L_x_31) ;  /* 0x0000000000048947 */ /* 0x000fea0003800000 */
[----:B------:R-:W-:Y:S01]  /*20c0*/  BPT.TRAP 0x1 ;  /* 0x000000040000795c */ /* 0x000fe20000300000 */
.L_x_31:
[----:B------:R-:W-:Y:S01]  /*20d0*/  UIADD3 UR8, UR14, UR5, URZ ;  /* 0x000000050e087290 */ /* 0x000fe2000fffe03f */
[----:B------:R-:W-:-:S03]  /*20e0*/  ISETP.GT.U32.AND P0, PT, R0, 0x1, PT ;  /* 0x000000010000780c */ /* 0x000fc60003f04070 */
[----:B------:R-:W-:-:S04]  /*20f0*/  UIMAD.WIDE.U32 UR6, UR8, 0x38e38e39, URZ ;  /* 0x38e38e39080678a5 */ /* 0x000fc8000f8e003f */
[----:B------:R-:W-:-:S04]  /*2100*/  USHF.R.U32.HI UR6, URZ, 0x3, UR7 ;  /* 0x000000033f067899 */ /* 0x000fc80008011607 */
[----:B------:R-:W-:-:S04]  /*2110*/  UIMAD UR8, UR6, -0x24, UR8 ;  /* 0xffffffdc060878a4 */ /* 0x000fc8000f8e0208 */
[----:B------:R-:W-:-:S04]  /*2120*/  ULEA UR8, UR8, UR15, 0x3 ;  /* 0x0000000f08087291 */ /* 0x000fc8000f8e183f */
[----:B------:R-:W-:-:S04]  /*2130*/  UIADD3 UR8, UR8, 0x120, URZ ;  /* 0x0000012008087890 */ /* 0x000fc8000fffe03f */
[----:B------:R-:W-:-:S09]  /*2140*/  UPRMT UR8, URZ, 0x654, UR8 ;  /* 0x000006543f087896 */ /* 0x000fd20008000008 */
[----:B------:R-:W-:Y:S01]  /*2150*/  SYNCS.ARRIVE.TRANS64.RED.A1T0 RZ, [UR8], RZ ;  /* 0x000000ffffff79a7 */ /* 0x000fe20008100408 */
[----:B------:R-:W-:Y:S05]  /*2160*/  @P0 BRA `(.L_x_30) ;  /* 0x0000000000040947 */ /* 0x000fea0003800000 */
[----:B------:R-:W-:Y:S01]  /*2170*/  BPT.TRAP 0x1 ;  /* 0x000000040000795c */ /* 0x000fe20000300000 */
.L_x_30:
[----:B------:R-:W-:Y:S01]  /*2180*/  IMAD.SHL.U32 R45, R33, 0x8, RZ ;  /* 0x00000008212d7824 */ /* 0x000fe200078e00ff */
[----:B------:R-:W-:Y:S01]  /*2190*/  UIADD3 UR5, UR12, UR5, URZ ;  /* 0x000000050c057290 */ /* 0x000fe2000fffe03f */
[----:B------:R-:W-:Y:S01]  /*21a0*/  SHF.R.S32.HI R47, RZ, 0x1f, R35 ;  /* 0x0000001fff2f7819 */ /* 0x000fe20000011423 */
[----:B------:R-:W-:Y:S01]  /*21b0*/  ULDC UR9, c[0x0][0x288] ;  /* 0x0000a20000097ab9 */ /* 0x000fe20000000800 */
[----:B------:R-:W-:Y:S01]  /*21c0*/  IMAD R24, R32, 0xc0, RZ ;  /* 0x000000c020187824 */ /* 0x000fe200078e02ff */
[C---:B------:R-:W-:Y:S01]  /*21d0*/  LOP3.LUT R22, R45.reuse, 0x6, R16, 0xf8, !PT ;  /* 0x000000062d167812 */ /* 0x040fe200078ef810 */
[----:B------:R-:W-:Y:S01]  /*21e0*/  ULDC.64 UR6, c[0x0][0x5d0] ;  /* 0x0001740000067ab9 */ /* 0x000fe20000000a00 */
[----:B------:R-:W-:Y:S01]  /*21f0*/  UISETP.GT.U32.AND UP0, UPT, UR5, 0x23, UPT ;  /* 0x000000230500788c */ /* 0x000fe2000bf04070 */
[----:B------:R-:W-:Y:S01]  /*2200*/  ISETP.GE.AND P0, PT, R45, UR9, PT ;  /* 0x000000092d007c0c */ /* 0x000fe2000bf06270 */
[----:B------:R-:W-:Y:S01]  /*2210*/  IMAD R2, R47, UR6, RZ ;  /* 0x000000062f027c24 */ /* 0x000fe2000f8e02ff */
[----:B------:R-:W-:Y:S01]  /*2220*/  SHF.R.S32.HI R23, RZ, 0x1f, R22 ;  /* 0x0000001fff177819 */ /* 0x000fe20000011416 */
[----:B------:R-:W-:Y:S01]  /*2230*/  ULDC UR15, c[0x0][0x284] ;  /* 0x0000a100000f7ab9 */ /* 0x000fe20000000800 */
[----:B------:R-:W-:Y:S01]  /*2240*/  UISETP.LT.U32.AND UP0, UPT, UR12, 0x24, UP0 ;  /* 0x000000240c00788c */ /* 0x000fe20008701070 */
[----:B------:R-:W-:Y:S01]  /*2250*/  ISETP.GE.OR P0, PT, R24, UR15, P0 ;  /* 0x0000000f18007c0c */ /* 0x000fe20008706670 */
[----:B------:R-:W-:Y:S01]  /*2260*/  UISETP.GE.U32.AND UP1, UPT, UR12, 0x24, UPT ;  /* 0x000000240c00788c */ /* 0x000fe2000bf26070 */
[C---:B------:R-:W-:Y:S01]  /*2270*/  IMAD R13, R35.reuse, UR7, R2 ;  /* 0x00000007230d7c24 */ /* 0x040fe2000f8e0202 */
[----:B------:R-:W-:Y:S01]  /*2280*/  USEL UR8, URZ, 0x1, !UP0 ;  /* 0x000000013f087887 */ /* 0x000fe2000c000000 */
[----:B------:R-:W-:Y:S01]  /*2290*/  IMAD.WIDE.U32 R2, R35, UR6, R22 ;  /* 0x0000000623027c25 */ /* 0x000fe2000f8e0016 */
[----:B------:R-:W-:Y:S01]  /*22a0*/  UIMAD.WIDE.U32 UR6, UR5, 0x38e38e39, URZ ;  /* 0x38e38e39050678a5 */ /* 0x000fe2000f8e003f */
[----:B------:R-:W-:-:S02]  /*22b0*/  ULDC.64 UR10, c[0x0][0x5c8] ;  /* 0x00017200000a7ab9 */ /* 0x000fc40000000a00 */
[----:B------:R-:W-:Y:S01]  /*22c0*/  IMAD.WIDE R26, R32, 0xc0, R6 ;  /* 0x000000c0201a7825 */ /* 0x000fe200078e0206 */
[----:B------:R-:W-:Y:S02]  /*22d0*/  USHF.R.U32.HI UR6, URZ, 0x3, UR7 ;  /* 0x000000033f067899 */ /* 0x000fe40008011607 */
[----:B------:R-:W-:Y:S01]  /*22e0*/  ULOP3.LUT UR4, UR4, UR8, URZ, 0x3c, !UPT ;  /* 0x0000000804047292 */ /* 0x000fe2000f8e3c3f */
[----:B------:R-:W-:Y:S01]  /*22f0*/  IMAD R25, R27, UR10, RZ ;  /* 0x0000000a1b197c24 */ /* 0x000fe2000f8e02ff */
[----:B------:R-:W-:Y:S01]  /*2300*/  UIMAD UR5, UR6, -0x24, UR5 ;  /* 0xffffffdc060578a4 */ /* 0x000fe2000f8e0205 */
[----:B------:R-:W-:Y:S01]  /*2310*/  IMAD.IADD R3, R3, 0x1, R13 ;  /* 0x0000000103037824 */ /* 0x000fe200078e020d */
[----:B------:R-:W-:Y:S01]  /*2320*/  @UP1 ULOP3.LUT UR4, UR4, 0x1, UR6, 0x78, !UPT ;  /* 0x0000000104041892 */ /* 0x000fe2000f8e7806 */
[C---:B------:R-:W-:Y:S02]  /*2330*/  IMAD R25, R26.reuse, UR11, R25 ;  /* 0x0000000b1a197c24 */ /* 0x040fe4000f8e0219 */
[----:B------:R-:W-:-:S04]  /*2340*/  IMAD.WIDE.U32 R2, R26, UR10, R2 ;  /* 0x0000000a1a027c25 */ /* 0x000fc8000f8e0002 */
[----:B------:R-:W-:Y:S01]  /*2350*/  IMAD.MOV.U32 R42, RZ, RZ, -0x1 ;  /* 0xffffffffff2a7424 */ /* 0x000fe200078e00ff */
[----:B------:R-:W-:Y:S06]  /*2360*/  @P0 BRA `(.L_x_32) ;  /* 0x0000000c001c0947 */ /* 0x000fec0003800000 */
[----:B------:R-:W-:Y:S01]  /*2370*/  ULDC.64 UR6, c[0x0][0x5c0] ;  /* 0x0001700000067ab9 */ /* 0x000fe20000000a00 */
[----:B------:R-:W-:Y:S01]  /*2380*/  IMAD.IADD R25, R3, 0x1, R25 ;  /* 0x0000000103197824 */ /* 0x000fe200078e0219 */
[----:B------:R-:W-:Y:S01]  /*2390*/  IADD3 R28, P4, R2, UR6, RZ ;  /* 0x00000006021c7c10 */ /* 0x000fe2000ff9e0ff */
[----:B------:R-:W-:Y:S01]  /*23a0*/  BSSY B0, `(.L_x_32) ;  /* 0x00000c3000007945 */ /* 0x000fe20003800000 */
[----:B------:R-:W-:Y:S02]  /*23b0*/  LEA R44, P2, R4, R2, 0x3 ;  /* 0x00000002042c7211 */ /* 0x000fe400078418ff */
[----:B------:R-:W-:Y:S02]  /*23c0*/  IADD3.X R29, R25, UR7, RZ, P4, !PT ;  /* 0x00000007191d7c10 */ /* 0x000fe4000a7fe4ff */
[----:B---3-5:R-:W-:Y:S01]  /*23d0*/  FSETP.NEU.AND P4, PT, R11, RZ, PT ;  /* 0x000000ff0b00720b */ /* 0x028fe20003f8d000 */
[----:B------:R-:W-:Y:S01]  /*23e0*/  IMAD.X R46, R25, 0x1, R20, P2 ;  /* 0x00000001192e7824 */ /* 0x000fe200010e0614 */
[----:B------:R-:W-:-:S02]  /*23f0*/  IADD3 R12, P1, P0, R2, UR6, R19 ;  /* 0x00000006020c7c10 */ /* 0x000fc4000f83e013 */
[C---:B------:R-:W-:Y:S02]  /*2400*/  IADD3 R30, P2, R44.reuse, UR6, RZ ;  /* 0x000000062c1e7c10 */ /* 0x040fe4000ff5e0ff */
[----:B------:R-:W-:Y:S02]  /*2410*/  IADD3 R2, P5, P6, R44, UR6, R19 ;  /* 0x000000062c027c10 */ /* 0x000fe4000febe013 */
[--C-:B------:R-:W-:Y:S02]  /*2420*/  IADD3.X R13, R25, UR7, R17.reuse, P1, P0 ;  /* 0x00000007190d7c10 */ /* 0x100fe40008fe0411 */
[C---:B------:R-:W-:Y:S02]  /*2430*/  IADD3.X R31, R46.reuse, UR7, RZ, P2, !PT ;  /* 0x000000072e1f7c10 */ /* 0x040fe400097fe4ff */
[----:B------:R-:W-:Y:S01]  /*2440*/  IADD3.X R3, R46, UR7, R17, P5, P6 ;  /* 0x000000072e037c10 */ /* 0x000fe2000afec411 */
[----:B------:R-:W-:Y:S01]  /*2450*/  IMAD.IADD R46, R21, 0x1, -R24 ;  /* 0x00000001152e7824 */ /* 0x000fe200078e0a18 */
[----:B------:R-:W-:Y:S06]  /*2460*/  @!P4 BRA `(.L_x_33) ;  /* 0x000000080044c947 */ /* 0x000fec0003800000 */
[----:B------:R-:W-:Y:S01]  /*2470*/  ULDC.64 UR6, c[0x0][0x5b8] ;  /* 0x00016e0000067ab9 */ /* 0x000fe20000000a00 */
[----:B------:R-:W-:Y:S01]  /*2480*/  IMAD.IADD R45, R14, 0x1, -R45 ;  /* 0x000000010e2d7824 */ /* 0x000fe200078e0a2d */
[----:B------:R-:W-:Y:S01]  /*2490*/  ULDC.64 UR8, c[0x0][0x5a8] ;  /* 0x00016a0000087ab9 */ /* 0x000fe20000000a00 */
[----:B------:R-:W-:Y:S01]  /*24a0*/  IMAD R44, R47, UR6, RZ ;  /* 0x000000062f2c7c24 */ /* 0x000fe2000f8e02ff */
[----:B------:R-:W-:Y:S01]  /*24b0*/  BSSY B1, `(.L_x_34) ;  /* 0x000000f000017945 */ /* 0x000fe20003800000 */
[----:B------:R-:W-:Y:S01]  /*24c0*/  IMAD.WIDE.U32 R24, R35, UR6, R22 ;  /* 0x0000000623187c25 */ /* 0x000fe2000f8e0016 */
[----:B------:R-:W-:-:S03]  /*24d0*/  ISETP.GE.AND P0, PT, R45, 0x1, PT ;  /* 0x000000012d00780c */ /* 0x000fc60003f06270 */
[----:B------:R-:W-:Y:S01]  /*24e0*/  IMAD R35, R35, UR7, R44 ;  /* 0x0000000723237c24 */ /* 0x000fe2000f8e022c */
[----:B------:R-:W-:Y:S01]  /*24f0*/  ISETP.LT.OR P4, PT, R46, 0x1, !P0 ;  /* 0x000000012e00780c */ /* 0x000fe20004781670 */
[----:B------:R-:W-:Y:S02]  /*2500*/  ULDC.64 UR6, c[0x0][0x5b0] ;  /* 0x00016c0000067ab9 */ /* 0x000fe40000000a00 */
[----:B------:R-:W-:Y:S02]  /*2510*/  IMAD.IADD R25, R25, 0x1, R35 ;  /* 0x0000000119197824 */ /* 0x000fe400078e0223 */
[----:B------:R-:W-:Y:S02]  /*2520*/  IMAD R35, R27, UR6, RZ ;  /* 0x000000061b237c24 */ /* 0x000fe4000f8e02ff */
[----:B------:R-:W-:-:S04]  /*2530*/  IMAD.WIDE.U32 R22, R26, UR6, R24 ;  /* 0x000000061a167c25 */ /* 0x000fc8000f8e0018 */
[----:B------:R-:W-:Y:S01]  /*2540*/  IMAD R35, R26, UR7, R35 ;  /* 0x000000071a237c24 */ /* 0x000fe2000f8e0223 */
[----:B------:R-:W-:-:S04]  /*2550*/  IADD3 R22, P1, R22, UR8, RZ ;  /* 0x0000000816167c10 */ /* 0x000fc8000ff3e0ff */
[--C-:B------:R-:W-:Y:S02]  /*2560*/  IADD3.X R23, R23, UR9, R35.reuse, P1, !PT ;  /* 0x0000000917177c10 */ /* 0x100fe40008ffe423 */
[----:B------:R-:W-:Y:S01]  /*2570*/  PRMT R35, RZ, 0x7610, R35 ;  /* 0x00007610ff237816 */ /* 0x000fe20000000023 */
[----:B------:R-:W-:Y:S06]  /*2580*/  @P4 BRA `(.L_x_35) ;  /* 0x0000000000044947 */ /* 0x000fec0003800000 */
[----:B------:R0:W5:Y:S02]  /*2590*/  LDG.E.U8 R35, desc[UR20][R22.64] ;  /* 0x0000001416237981 */ /* 0x000164000c1e1100 */
.L_x_35:
[----:B------:R-:W-:Y:S05]  /*25a0*/  BSYNC B1 ;  /* 0x0000000000017941 */ /* 0x000fea0003800000 */
.L_x_34:
[----:B-----5:R-:W-:Y:S01]  /*25b0*/  LOP3.LUT R35, R35, 0xff, RZ, 0xc0, !PT ;  /* 0x000000ff23237812 */ /* 0x020fe200078ec0ff */
[----:B------:R-:W-:Y:S01]  /*25c0*/  IMAD R47, R33, -0x8, R14 ;  /* 0xfffffff8212f7824 */ /* 0x000fe200078e020e */
[----:B------:R-:W-:Y:S01]  /*25d0*/  BSSY B1, `(.L_x_36) ;  /* 0x000000d000017945 */ /* 0x000fe20003800000 */
[----:B------:R-:W-:Y:S01]  /*25e0*/  IMAD R49, R32, -0xc0, R21 ;  /* 0xffffff4020317824 */ /* 0x000fe200078e0215 */
[----:B------:R-:W-:Y:S02]  /*25f0*/  F2FP.F16.E4M3.UNPACK_B R35, R35 ;  /* 0x00000023ff23723e */ /* 0x000fe400020006ff */
[----:B------:R-:W-:Y:S02]  /*2600*/  ISETP.GE.AND P1, PT, R47, 0x2, PT ;  /* 0x000000022f00780c */ /* 0x000fe40003f26270 */
[----:B------:R-:W-:Y:S01]  /*2610*/  PRMT R32, RZ, 0x7610, R32 ;  /* 0x00007610ff207816 */ /* 0x000fe20000000020 */
[----:B------:R-:W-:Y:S01]  /*2620*/  HADD2.F32 R44, -RZ, R35.H0_H0 ;  /* 0x20000023ff2c7230 */ /* 0x000fe20000004100 */
[----:B------:R-:W-:-:S04]  /*2630*/  ISETP.LT.OR P2, PT, R49, 0x1, !P1 ;  /* 0x000000013100780c */ /* 0x000fc80004f41670 */
[----:B------:R-:W-:-:S04]  /*2640*/  FMUL R44, R44, R11 ;  /* 0x0000000b2c2c7220 */ /* 0x000fc80000400000 */
[----:B--2---:R-:W-:-:S05]  /*2650*/  FFMA R44, R43, R10, R44 ;  /* 0x0000000a2b2c7223 */ /* 0x004fca000000002c */
[----:B------:R-:W-:-:S05]  /*2660*/  F2FP.SATFINITE.E4M3.F32.PACK_AB_MERGE_C R33, RZ, R44, RZ ;  /* 0x0000002cff21723e */ /* 0x000fca00048070ff */
[----:B------:R1:W-:Y:S01]  /*2670*/  @!P4 STG.E.U8 desc[UR20][R28.64], R33 ;  /* 0x000000211c00c986 */ /* 0x0003e2000c101114 */
[----:B------:R-:W-:Y:S05]  /*2680*/  @P2 BRA `(.L_x_37) ;  /* 0x0000000000042947 */ /* 0x000fea0003800000 */
[----:B------:R2:W5:Y:S02]  /*2690*/  LDG.E.U8 R32, desc[UR20][R22.64+0x1] ;  /* 0x0000011416207981 */ /* 0x000564000c1e1100 */
.L_x_37:
[----:B------:R-:W-:Y:S05]  /*26a0*/  BSYNC B1 ;  /* 0x0000000000017941 */ /* 0x000fea0003800000 */
.L_x_36:
[----:B-----5:R-:W-:Y:S01]  /*26b0*/  LOP3.LUT R32, R32, 0xff, RZ, 0xc0, !PT ;  /* 0x000000ff20207812 */ /* 0x020fe200078ec0ff */
[----:B------:R-:W-:Y:S01]  /*26c0*/  BSSY B1, `(.L_x_38) ;  /* 0x0000012000017945 */ /* 0x000fe20003800000 */
[----:B------:R-:W-:Y:S02]  /*26d0*/  IADD3 R35, P4, R26, 0x8, RZ ;  /* 0x000000081a237810 */ /* 0x000fe40007f9e0ff */
[----:B------:R-:W-:Y:S02]  /*26e0*/  F2FP.F16.E4M3.UNPACK_B R32, R32 ;  /* 0x00000020ff20723e */ /* 0x000fe400020006ff */
[----:B------:R-:W-:Y:S01]  /*26f0*/  ISETP.LT.OR P5, PT, R46, 0x9, !P0 ;  /* 0x000000092e00780c */ /* 0x000fe200047a1670 */
[----:B0-2---:R-:W-:Y:S02]  /*2700*/  IMAD.X R22, RZ, RZ, R27, P4 ;  /* 0x000000ffff167224 */ /* 0x005fe400020e061b */
[----:B------:R-:W-:-:S05]  /*2710*/  HADD2.F32 R32, -RZ, R32.H0_H0 ;  /* 0x20000020ff207230 */ /* 0x000fca0000004100 */
[----:B-1----:R-:W-:Y:S01]  /*2720*/  FMUL R33, R32, R11 ;  /* 0x0000000b20217220 */ /* 0x002fe20000400000 */
[----:B------:R-:W-:Y:S02]  /*2730*/  IMAD R32, R22, UR6, RZ ;  /* 0x0000000616207c24 */ /* 0x000fe4000f8e02ff */
[----:B------:R-:W-:-:S04]  /*2740*/  IMAD.WIDE.U32 R22, R35, UR6, R24 ;  /* 0x0000000623167c25 */ /* 0x000fc8000f8e0018 */
[----:B------:R-:W-:Y:S01]  /*2750*/  FFMA R33, R40, R10, R33 ;  /* 0x0000000a28217223 */ /* 0x000fe20000000021 */
[----:B------:R-:W-:Y:S01]  /*2760*/  IMAD R35, R35, UR7, R32 ;  /* 0x0000000723237c24 */ /* 0x000fe2000f8e0220 */
[----:B------:R-:W-:-:S03]  /*2770*/  IADD3 R22, P4, R22, UR8, RZ ;  /* 0x0000000816167c10 */ /* 0x000fc6000ff9e0ff */
[----:B------:R-:W-:Y:S02]  /*2780*/  F2FP.SATFINITE.E4M3.F32.PACK_AB_MERGE_C R33, RZ, R33, RZ ;  /* 0x00000021ff21723e */ /* 0x000fe400048070ff */
[----:B------:R-:W-:Y:S02]  /*2790*/  IADD3.X R23, R23, UR9, R35, P4, !PT ;  /* 0x0000000917177c10 */ /* 0x000fe4000a7fe423 */
[----:B------:R-:W-:Y:S01]  /*27a0*/  PRMT R32, RZ, 0x7610, R32 ;  /* 0x00007610ff207816 */ /* 0x000fe20000000020 */
[----:B------:R0:W-:Y:S01]  /*27b0*/  @!P2 STG.E.U8 desc[UR20][R28.64+0x1], R33 ;  /* 0x000001211c00a986 */ /* 0x0001e2000c101114 */
[----:B------:R-:W-:Y:S05]  /*27c0*/  @P5 BRA `(.L_x_39) ;  /* 0x0000000000045947 */ /* 0x000fea0003800000 */
[----:B------:R1:W5:Y:S02]  /*27d0*/  LDG.E.U8 R32, desc[UR20][R22.64] ;  /* 0x0000001416207981 */ /* 0x000364000c1e1100 */
.L_x_39:
[----:B------:R-:W-:Y:S05]  /*27e0*/  BSYNC B1 ;  /* 0x0000000000017941 */ /* 0x000fea0003800000 */
.L_x_38:
[----:B-----5:R-:W-:Y:S01]  /*27f0*/  LOP3.LUT R32, R32, 0xff, RZ, 0xc0, !PT ;  /* 0x000000ff20207812 */ /* 0x020fe200078ec0ff */
[----:B------:R-:W-:Y:S01]  /*2800*/  BSSY B1, `(.L_x_40) ;  /* 0x000000b000017945 */ /* 0x000fe20003800000 */
[----:B------:R-:W-:Y:S02]  /*2810*/  ISETP.LT.OR P2, PT, R49, 0x9, !P1 ;  /* 0x000000093100780c */ /* 0x000fe40004f41670 */
[----:B------:R-:W-:Y:S02]  /*2820*/  F2FP.F16.E4M3.UNPACK_B R32, R32 ;  /* 0x00000020ff20723e */ /* 0x000fe400020006ff */
[----:B0-----:R-:W-:-:S03]  /*2830*/  PRMT R28, RZ, 0x7610, R28 ;  /* 0x00007610ff1c7816 */ /* 0x001fc6000000001c */
[----:B------:R-:W-:-:S05]  /*2840*/  HADD2.F32 R32, -RZ, R32.H0_H0 ;  /* 0x20000020ff207230 */ /* 0x000fca0000004100 */
[----:B------:R-:W-:-:S04]  /*2850*/  FMUL R32, R32, R11 ;  /* 0x0000000b20207220 */ /* 0x000fc80000400000 */
[----:B------:R-:W-:-:S05]  /*2860*/  FFMA R32, R41, R10, R32 ;  /* 0x0000000a29207223 */ /* 0x000fca0000000020 */
[----:B------:R-:W-:-:S05]  /*2870*/  F2FP.SATFINITE.E4M3.F32.PACK_AB_MERGE_C R29, RZ, R32, RZ ;  /* 0x00000020ff1d723e */ /* 0x000fca00048070ff */
[----:B------:R0:W-:Y:S01]  /*2880*/  @!P5 STG.E.U8 desc[UR20][R30.64], R29 ;  /* 0x0000001d1e00d986 */ /* 0x0001e2000c101114 */
[----:B------:R-:W-:Y:S05]  /*2890*/  @P2 BRA `(.L_x_41) ;  /* 0x0000000000042947 */ /* 0x000fea0003800000 */
[----:B------:R2:W5:Y:S02]  /*28a0*/  LDG.E.U8 R28, desc[UR20][R22.64+0x1] ;  /* 0x00000114161c7981 */ /* 0x000564000c1e1100 */
.L_x_41:
[----:B------:R-:W-:Y:S05]  /*28b0*/  BSYNC B1 ;  /* 0x0000000000017941 */ /* 0x000fea0003800000 */
.L_x_40:
[----:B-----5:R-:W-:Y:S01]  /*28c0*/  LOP3.LUT R28, R28, 0xff, RZ, 0xc0, !PT ;  /* 0x000000ff1c1c7812 */ /* 0x020fe200078ec0ff */
[----:B------:R-:W-:Y:S01]  /*28d0*/  BSSY B1, `(.L_x_42) ;  /* 0x0000012000017945 */ /* 0x000fe20003800000 */
[----:B------:R-:W-:Y:S02]  /*28e0*/  IADD3 R33, P4, R26, 0x80, RZ ;  /* 0x000000801a217810 */ /* 0x000fe40007f9e0ff */
[----:B------:R-:W-:Y:S02]  /*28f0*/  F2FP.F16.E4M3.UNPACK_B R28, R28 ;  /* 0x0000001cff1c723e */ /* 0x000fe400020006ff */
[----:B------:R-:W-:Y:S01]  /*2900*/  ISETP.LT.OR P0, PT, R46, 0x81, !P0 ;  /* 0x000000812e00780c */ /* 0x000fe20004701670 */
[----:B-12---:R-:W-:Y:S02]  /*2910*/  IMAD.X R22, RZ, RZ, R27, P4 ;  /* 0x000000ffff167224 */ /* 0x006fe400020e061b */
[----:B------:R-:W-:-:S05]  /*2920*/  HADD2.F32 R28, -RZ, R28.H0_H0 ;  /* 0x2000001cff1c7230 */ /* 0x000fca0000004100 */
[----:B0-----:R-:W-:Y:S01]  /*2930*/  FMUL R29, R28, R11 ;  /* 0x0000000b1c1d7220 */ /* 0x001fe20000400000 */
        /* <DEDUP_REMOVED lines=11> */
.L_x_43:
[----:B------:R-:W-:Y:S05]  /*29f0*/  BSYNC B1 ;  /* 0x0000000000017941 */ /* 0x000fea0003800000 */
.L_x_42:
[----:B-----5:R-:W-:Y:S01]  /*2a00*/  LOP3.LUT R28, R28, 0xff, RZ, 0xc0, !PT ;  /* 0x000000ff1c1c7812 */ /* 0x020fe200078ec0ff */
[----:B------:R-:W-:Y:S01]  /*2a10*/  BSSY B1, `(.L_x_44) ;  /* 0x000000b000017945 */ /* 0x000fe20003800000 */
[----:B------:R-:W-:Y:S02]  /*2a20*/  ISETP.LT.OR P1, PT, R49, 0x81, !P1 ;  /* 0x000000813100780c */ /* 0x000fe40004f21670 */
[----:B------:R-:W-:-:S05]  /*2a30*/  F2FP.F16.E4M3.UNPACK_B R28, R28 ;  /* 0x0000001cff1c723e */ /* 0x000fca00020006ff */
[----:B------:R-:W-:-:S05]  /*2a40*/  HADD2.F32 R28, -RZ, R28.H0_H0 ;  /* 0x2000001cff1c7230 */ /* 0x000fca0000004100 */
[----:B------:R-:W-:-:S04]  /*2a50*/  FMUL R28, R28, R11 ;  /* 0x0000000b1c1c7220 */ /* 0x000fc80000400000 */
[----:B------:R-:W-:-:S05]  /*2a60*/  FFMA R28, R39, R10, R28 ;  /* 0x0000000a271c7223 */ /* 0x000fca000000001c */
[----:B0-----:R-:W-:Y:S02]  /*2a70*/  F2FP.SATFINITE.E4M3.F32.PACK_AB_MERGE_C R29, RZ, R28, RZ ;  /* 0x0000001cff1d723e */ /* 0x001fe400048070ff */
[----:B------:R-:W-:-:S03]  /*2a80*/  PRMT R28, RZ, 0x7610, R28 ;  /* 0x00007610ff1c7816 */ /* 0x000fc6000000001c */
[----:B------:R0:W-:Y:S01]  /*2a90*/  @!P0 STG.E.U8 desc[UR20][R12.64], R29 ;  /* 0x0000001d0c008986 */ /* 0x0001e2000c101114 */
[----:B------:R-:W-:Y:S05]  /*2aa0*/  @P1 BRA `(.L_x_45) ;  /* 0x0000000000041947 */ /* 0x000fea0003800000 */
[----:B------:R2:W5:Y:S02]  /*2ab0*/  LDG.E.U8 R28, desc[UR20][R22.64+0x1] ;  /* 0x00000114161c7981 */ /* 0x000564000c1e1100 */
.L_x_45:
[----:B------:R-:W-:Y:S05]  /*2ac0*/  BSYNC B1 ;  /* 0x0000000000017941 */ /* 0x000fea0003800000 */
.L_x_44:
[----:B-----5:R-:W-:Y:S01]  /*2ad0*/  LOP3.LUT R28, R28, 0xff, RZ, 0xc0, !PT ;  /* 0x000000ff1c1c7812 */ /* 0x020fe200078ec0ff */
[----:B------:R-:W-:Y:S01]  /*2ae0*/  BSSY B1, `(.L_x_46) ;  /* 0x0000013000017945 */ /* 0x000fe20003800000 */
[----:B0-----:R-:W-:Y:S02]  /*2af0*/  IADD3 R29, P0, R26, 0x88, RZ ;  /* 0x000000881a1d7810 */ /* 0x001fe40007f1e0ff */
[----:B------:R-:W-:-:S03]  /*2b00*/  F2FP.F16.E4M3.UNPACK_B R28, R28 ;  /* 0x0000001cff1c723e */ /* 0x000fc600020006ff */
[----:B------:R-:W-:Y:S01]  /*2b10*/  IMAD.X R26, RZ, RZ, R27, P0 ;  /* 0x000000ffff1a7224 */ /* 0x000fe200000e061b */
[----:B------:R-:W-:Y:S01]  /*2b20*/  ISETP.GE.AND P0, PT, R46, 0x89, PT ;  /* 0x000000892e00780c */ /* 0x000fe20003f06270 */
[----:B------:R-:W-:Y:S02]  /*2b30*/  HADD2.F32 R28, -RZ, R28.H0_H0 ;  /* 0x2000001cff1c7230 */ /* 0x000fe40000004100 */
[----:B------:R-:W-:Y:S01]  /*2b40*/  IMAD R26, R26, UR6, RZ ;  /* 0x000000061a1a7c24 */ /* 0x000fe2000f8e02ff */
[----:B------:R-:W-:Y:S01]  /*2b50*/  ISETP.LT.OR P4, PT, R45, 0x1, !P0 ;  /* 0x000000012d00780c */ /* 0x000fe20004781670 */
[----:B------:R-:W-:-:S04]  /*2b60*/  IMAD.WIDE.U32 R24, R29, UR6, R24 ;  /* 0x000000061d187c25 */ /* 0x000fc8000f8e0018 */
[----:B-12---:R-:W-:Y:S01]  /*2b70*/  FMUL R23, R28, R11 ;  /* 0x0000000b1c177220 */ /* 0x006fe20000400000 */
[----:B------:R-:W-:-:S03]  /*2b80*/  IMAD R29, R29, UR7, R26 ;  /* 0x000000071d1d7c24 */ /* 0x000fc6000f8e021a */
[----:B------:R-:W-:Y:S01]  /*2b90*/  FFMA R23, R36, R10, R23 ;  /* 0x0000000a24177223 */ /* 0x000fe20000000017 */
[----:B------:R-:W-:Y:S02]  /*2ba0*/  IADD3 R22, P2, R24, UR8, RZ ;  /* 0x0000000818167c10 */ /* 0x000fe4000ff5e0ff */
[----:B------:R-:W-:Y:S02]  /*2bb0*/  PRMT R24, RZ, 0x7610, R24 ;  /* 0x00007610ff187816 */ /* 0x000fe40000000018 */
[----:B------:R-:W-:Y:S02]  /*2bc0*/  F2FP.SATFINITE.E4M3.F32.PACK_AB_MERGE_C R27, RZ, R23, RZ ;  /* 0x00000017ff1b723e */ /* 0x000fe400048070ff */
[----:B------:R-:W-:-:S03]  /*2bd0*/  IADD3.X R23, R25, UR9, R29, P2, !PT ;  /* 0x0000000919177c10 */ /* 0x000fc600097fe41d */
[----:B------:R0:W-:Y:S01]  /*2be0*/  @!P1 STG.E.U8 desc[UR20][R12.64+0x1], R27 ;  /* 0x0000011b0c009986 */ /* 0x0001e2000c101114 */
[----:B------:R-:W-:Y:S05]  /*2bf0*/  @P4 BRA `(.L_x_47) ;  /* 0x0000000000044947 */ /* 0x000fea0003800000 */
[----:B------:R1:W5:Y:S02]  /*2c00*/  LDG.E.U8 R24, desc[UR20][R22.64] ;  /* 0x0000001416187981 */ /* 0x000364000c1e1100 */
.L_x_47:
[----:B------:R-:W-:Y:S05]  /*2c10*/  BSYNC B1 ;  /* 0x0000000000017941 */ /* 0x000fea0003800000 */
.L_x_46:
        /* <DEDUP_REMOVED lines=12> */
.L_x_49:
[----:B------:R-:W-:Y:S05]  /*2ce0*/  BSYNC B1 ;  /* 0x0000000000017941 */ /* 0x000fea0003800000 */
.L_x_48:
[----:B------:R-:W-:Y:S05]  /*2cf0*/  @P0 BRA `(.L_x_50) ;  /* 0x0000000000b40947 */ /* 0x000fea0003800000 */
[----:B-----5:R-:W-:-:S04]  /*2d00*/  LOP3.LUT R12, R12, 0xff, RZ, 0xc0, !PT ;  /* 0x000000ff0c0c7812 */ /* 0x020fc800078ec0ff */
[----:B------:R-:W-:-:S05]  /*2d10*/  F2FP.F16.E4M3.UNPACK_B R12, R12 ;  /* 0x0000000cff0c723e */ /* 0x000fca00020006ff */
[----:B------:R-:W-:-:S05]  /*2d20*/  HADD2.F32 R12, -RZ, R12.H0_H0 ;  /* 0x2000000cff0c7230 */ /* 0x000fca0000004100 */
[----:B0-----:R-:W-:-:S04]  /*2d30*/  FMUL R13, R12, R11 ;  /* 0x0000000b0c0d7220 */ /* 0x001fc80000400000 */
[----:B------:R-:W-:-:S05]  /*2d40*/  FFMA R13, R34, R10, R13 ;  /* 0x0000000a220d7223 */ /* 0x000fca000000000d */
[----:B------:R-:W-:-:S05]  /*2d50*/  F2FP.SATFINITE.E4M3.F32.PACK_AB_MERGE_C R13, RZ, R13, RZ ;  /* 0x0000000dff0d723e */ /* 0x000fca00048070ff */
[----:B------:R3:W-:Y:S01]  /*2d60*/  STG.E.U8 desc[UR20][R2.64+0x1], R13 ;  /* 0x0000010d02007986 */ /* 0x0007e2000c101114 */
[----:B------:R-:W-:Y:S05]  /*2d70*/  BRA `(.L_x_50) ;  /* 0x0000000000947947 */ /* 0x000fea0003800000 */
.L_x_33:
[----:B------:R-:W-:Y:S01]  /*2d80*/  IMAD R33, R33, -0x8, R14 ;  /* 0xfffffff821217824 */ /* 0x000fe200078e020e */
[----:B------:R-:W-:Y:S01]  /*2d90*/  ISETP.GE.AND P1, PT, R46, 0x1, PT ;  /* 0x000000012e00780c */ /* 0x000fe20003f26270 */
[-C--:B--2---:R-:W-:Y:S01]  /*2da0*/  FMUL R43, R43, R10.reuse ;  /* 0x0000000a2b2b7220 */ /* 0x084fe20000400000 */
[-C--:B------:R-:W-:Y:S01]  /*2db0*/  FMUL R40, R40, R10.reuse ;  /* 0x0000000a28287220 */ /* 0x080fe20000400000 */
[----:B------:R-:W-:Y:S01]  /*2dc0*/  ISETP.GE.AND P6, PT, R46, 0x9, PT ;  /* 0x000000092e00780c */ /* 0x000fe20003fc6270 */
[-C--:B------:R-:W-:Y:S01]  /*2dd0*/  FMUL R41, R41, R10.reuse ;  /* 0x0000000a29297220 */ /* 0x080fe20000400000 */
[C---:B------:R-:W-:Y:S01]  /*2de0*/  ISETP.LT.OR P5, PT, R33.reuse, 0x1, !P1 ;  /* 0x000000012100780c */ /* 0x040fe20004fa1670 */
[-C--:B------:R-:W-:Y:S01]  /*2df0*/  FMUL R38, R38, R10.reuse ;  /* 0x0000000a26267220 */ /* 0x080fe20000400000 */
[----:B------:R-:W-:Y:S01]  /*2e00*/  ISETP.LT.OR P1, PT, R33, 0x2, !P1 ;  /* 0x000000022100780c */ /* 0x000fe20004f21670 */
[-C--:B------:R-:W-:Y:S01]  /*2e10*/  FMUL R39, R39, R10.reuse ;  /* 0x0000000a27277220 */ /* 0x080fe20000400000 */
[----:B------:R-:W-:Y:S01]  /*2e20*/  F2FP.SATFINITE.E4M3.F32.PACK_AB_MERGE_C R43, RZ, R43, RZ ;  /* 0x0000002bff2b723e */ /* 0x000fe200048070ff */
[----:B------:R-:W-:Y:S01]  /*2e30*/  FMUL R36, R36, R10 ;  /* 0x0000000a24247220 */ /* 0x000fe20000400000 */
[----:B------:R-:W-:Y:S01]  /*2e40*/  F2FP.SATFINITE.E4M3.F32.PACK_AB_MERGE_C R23, RZ, R40, RZ ;  /* 0x00000028ff17723e */ /* 0x000fe200048070ff */
[-C--:B------:R-:W-:Y:S01]  /*2e50*/  FMUL R37, R37, R10.reuse ;  /* 0x0000000a25257220 */ /* 0x080fe20000400000 */
[----:B------:R-:W-:Y:S01]  /*2e60*/  ISETP.GE.AND P2, PT, R46, 0x81, PT ;  /* 0x000000812e00780c */ /* 0x000fe20003f46270 */
[----:B------:R-:W-:Y:S01]  /*2e70*/  FMUL R34, R34, R10 ;  /* 0x0000000a22227220 */ /* 0x000fe20000400000 */
[----:B------:R-:W-:-:S02]  /*2e80*/  ISETP.GE.AND P0, PT, R46, 0x89, PT ;  /* 0x000000892e00780c */ /* 0x000fc40003f06270 */
[C---:B------:R-:W-:Y:S01]  /*2e90*/  ISETP.LT.OR P4, PT, R33.reuse, 0x1, !P6 ;  /* 0x000000012100780c */ /* 0x040fe20007781670 */
[----:B------:R-:W-:Y:S01]  /*2ea0*/  @!P5 STG.E.U8 desc[UR20][R28.64], R43 ;  /* 0x0000002b1c00d986 */ /* 0x000fe2000c101114 */
[C---:B------:R-:W-:Y:S02]  /*2eb0*/  ISETP.LT.OR P5, PT, R33.reuse, 0x1, !P2 ;  /* 0x000000012100780c */ /* 0x040fe400057a1670 */
[C---:B------:R-:W-:Y:S01]  /*2ec0*/  ISETP.LT.OR P2, PT, R33.reuse, 0x2, !P2 ;  /* 0x000000022100780c */ /* 0x040fe20005741670 */
[----:B------:R0:W-:Y:S01]  /*2ed0*/  @!P1 STG.E.U8 desc[UR20][R28.64+0x1], R23 ;  /* 0x000001171c009986 */ /* 0x0001e2000c101114 */
[C---:B------:R-:W-:Y:S02]  /*2ee0*/  ISETP.LT.OR P1, PT, R33.reuse, 0x2, !P6 ;  /* 0x000000022100780c */ /* 0x040fe40007721670 */
[C---:B------:R-:W-:Y:S02]  /*2ef0*/  ISETP.LT.OR P6, PT, R33.reuse, 0x1, !P0 ;  /* 0x000000012100780c */ /* 0x040fe400047c1670 */
[----:B------:R-:W-:-:S02]  /*2f00*/  ISETP.LT.OR P0, PT, R33, 0x2, !P0 ;  /* 0x000000022100780c */ /* 0x000fc40004701670 */
[----:B------:R-:W-:Y:S02]  /*2f10*/  F2FP.SATFINITE.E4M3.F32.PACK_AB_MERGE_C R41, RZ, R41, RZ ;  /* 0x00000029ff29723e */ /* 0x000fe400048070ff */
[----:B------:R-:W-:Y:S02]  /*2f20*/  F2FP.SATFINITE.E4M3.F32.PACK_AB_MERGE_C R39, RZ, R39, RZ ;  /* 0x00000027ff27723e */ /* 0x000fe400048070ff */
[----:B------:R-:W-:Y:S01]  /*2f30*/  F2FP.SATFINITE.E4M3.F32.PACK_AB_MERGE_C R25, RZ, R36, RZ ;  /* 0x00000024ff19723e */ /* 0x000fe200048070ff */
[----:B------:R1:W-:Y:S01]  /*2f40*/  @!P4 STG.E.U8 desc[UR20][R30.64], R41 ;  /* 0x000000291e00c986 */ /* 0x0003e2000c101114 */
[----:B0-----:R-:W-:Y:S02]  /*2f50*/  F2FP.SATFINITE.E4M3.F32.PACK_AB_MERGE_C R23, RZ, R38, RZ ;  /* 0x00000026ff17723e */ /* 0x001fe400048070ff */
[----:B------:R-:W-:Y:S02]  /*2f60*/  F2FP.SATFINITE.E4M3.F32.PACK_AB_MERGE_C R37, RZ, R37, RZ ;  /* 0x00000025ff25723e */ /* 0x000fe400048070ff */
[----:B------:R-:W-:Y:S01]  /*2f70*/  F2FP.SATFINITE.E4M3.F32.PACK_AB_MERGE_C R27, RZ, R34, RZ ;  /* 0x00000022ff1b723e */ /* 0x000fe200048070ff */
[----:B------:R1:W-:Y:S04]  /*2f80*/  @!P1 STG.E.U8 desc[UR20][R30.64+0x1], R23 ;  /* 0x000001171e009986 */ /* 0x0003e8000c101114 */
[----:B------:R1:W-:Y:S04]  /*2f90*/  @!P5 STG.E.U8 desc[UR20][R12.64], R39 ;  /* 0x000000270c00d986 */ /* 0x0003e8000c101114 */
[----:B------:R1:W-:Y:S04]  /*2fa0*/  @!P2 STG.E.U8 desc[UR20][R12.64+0x1], R25 ;  /* 0x000001190c00a986 */ /* 0x0003e8000c101114 */
[----:B------:R1:W-:Y:S04]  /*2fb0*/  @!P6 STG.E.U8 desc[UR20][R2.64], R37 ;  /* 0x000000250200e986 */ /* 0x0003e8000c101114 */
[----:B------:R1:W-:Y:S02]  /*2fc0*/  @!P0 STG.E.U8 desc[UR20][R2.64+0x1], R27 ;  /* 0x0000011b02008986 */ /* 0x0003e4000c101114 */
.L_x_50:
[----:B------:R-:W-:Y:S05]  /*2fd0*/  BSYNC B0 ;  /* 0x0000000000007941 */ /* 0x000fea0003800000 */
.L_x_32:
[----:B------:R-:W-:Y:S01]  /*2fe0*/  IADD3 R8, P0, R8, UR18, RZ ;  /* 0x0000001208087c10 */ /* 0x000fe2000ff1e0ff */
[----:B------:R-:W-:Y:S01]  /*2ff0*/  ULDC.64 UR6, c[0x0][0x650] ;  /* 0x0001940000067ab9 */ /* 0x000fe20000000a00 */
[----:B01-3--:R-:W-:Y:S01]  /*3000*/  PRMT R2, RZ, 0x7610, R2 ;  /* 0x00007610ff027816 */ /* 0x00bfe20000000002 */
[----:B------:R-:W-:Y:S01]  /*3010*/  IMAD.MOV.U32 R33, RZ, RZ, -0x1 ;  /* 0xffffffffff217424 */ /* 0x000fe200078e00ff */
[----:B------:R-:W-:Y:S01]  /*3020*/  IADD3.X R9, R9, UR13, RZ, P0, !PT ;  /* 0x0000000d09097c10 */ /* 0x000fe200087fe4ff */
[----:B------:R-:W-:Y:S01]  /*3030*/  IMAD.MOV.U32 R35, RZ, RZ, -0x1 ;  /* 0xffffffffff237424 */ /* 0x000fe200078e00ff */
[----:B------:R-:W-:-:S04]  /*3040*/  ISETP.GE.U32.AND P0, PT, R8, UR6, PT ;  /* 0x0000000608007c0c */ /* 0x000fc8000bf06070 */
[----:B------:R-:W-:-:S13]  /*3050*/  ISETP.GE.U32.AND.EX P0, PT, R9, UR7, PT, P0 ;  /* 0x0000000709007c0c */ /* 0x000fda000bf06100 */
[----:B------:R-:W-:Y:S05]  /*3060*/  @P0 BRA `(.L_x_51) ;  /* 0x00000004004c0947 */ /* 0x000fea0003800000 */
[----:B------:R-:W0:Y:S01]  /*3070*/  LDC.64 R24, c[0x0][0x628] ;  /* 0x00018a00ff187b82 */ /* 0x000e220000000a00 */
[----:B------:R-:W1:Y:S01]  /*3080*/  S2R R30, SR_CTAID.X ;  /* 0x00000000001e7919 */ /* 0x000e620000002500 */
[----:B--2---:R-:W-:Y:S02]  /*3090*/  IMAD.MOV.U32 R22, RZ, RZ, R8 ;  /* 0x000000ffff167224 */ /* 0x004fe400078e0008 */
[----:B------:R-:W-:Y:S01]  /*30a0*/  IMAD.MOV.U32 R23, RZ, RZ, R9 ;  /* 0x000000ffff177224 */ /* 0x000fe200078e0009 */
[----:B------:R-:W2:Y:S03]  /*30b0*/  S2R R31, SR_CTAID.Y ;  /* 0x00000000001f7919 */ /* 0x000ea60000002600 */
[----:B------:R-:W3:Y:S08]  /*30c0*/  LDC R26, c[0x0][0x630] ;  /* 0x00018c00ff1a7b82 */ /* 0x000ef00000000800 */
[----:B------:R-:W4:Y:S01]  /*30d0*/  LDC.64 R28, c[0x0][0x620] ;  /* 0x00018800ff1c7b82 */ /* 0x000f220000000a00 */
[----:B0-----:R-:W-:-:S04]  /*30e0*/  ISETP.NE.U32.AND P0, PT, R24, RZ, PT ;  /* 0x000000ff1800720c */ /* 0x001fc80003f05070 */
[----:B------:R-:W-:-:S13]  /*30f0*/  ISETP.NE.AND.EX P0, PT, R25, RZ, PT, P0 ;  /* 0x000000ff1900720c */ /* 0x000fda0003f05300 */
[----:B-1234-:R-:W-:Y:S05]  /*3100*/  @!P0 BRA `(.L_x_52) ;  /* 0x0000000000288947 */ /* 0x01efea0003800000 */
[----:B------:R-:W0:Y:S02]  /*3110*/  LDC R3, c[0x0][0x634] ;  /* 0x00018d00ff037b82 */ /* 0x000e240000000800 */
[----:B0-----:R-:W-:-:S05]  /*3120*/  IADD3 R23, P0, R8, R3, RZ ;  /* 0x0000000308177210 */ /* 0x001fca0007f1e0ff */
[----:B------:R-:W-:-:S04]  /*3130*/  IMAD.X R27, RZ, RZ, R9, P0 ;  /* 0x000000ffff1b7224 */ /* 0x000fc800000e0609 */
[----:B------:R-:W-:-:S04]  /*3140*/  IMAD.WIDE.U32 R2, R27, R24, RZ ;  /* 0x000000181b027225 */ /* 0x000fc800078e00ff */
[----:B-----5:R-:W-:-:S04]  /*3150*/  IMAD.WIDE.U32 R12, P0, R23, R25, R2 ;  /* 0x00000019170c7225 */ /* 0x020fc80007800002 */
[----:B------:R-:W-:-:S04]  /*3160*/  IMAD.WIDE.U32 R2, R23, R24, RZ ;  /* 0x0000001817027225 */ /* 0x000fc800078e00ff */
[----:B------:R-:W-:Y:S01]  /*3170*/  IMAD.X R23, RZ, RZ, RZ, P0 ;  /* 0x000000ffff177224 */ /* 0x000fe200000e06ff */
[----:B------:R-:W-:Y:S01]  /*3180*/  IADD3 RZ, P0, R3, R12, RZ ;  /* 0x0000000c03ff7210 */ /* 0x000fe20007f1e0ff */
[----:B------:R-:W-:-:S04]  /*3190*/  IMAD.MOV.U32 R22, RZ, RZ, R13 ;  /* 0x000000ffff167224 */ /* 0x000fc800078e000d */
[----:B------:R-:W-:-:S08]  /*31a0*/  IMAD.WIDE.U32.X R22, R27, R25, R22, P0 ;  /* 0x000000191b167225 */ /* 0x000fd000000e0416 */
.L_x_52:
[----:B------:R-:W0:Y:S01]  /*31b0*/  LDC.64 R38, c[0x0][0x640] ;  /* 0x00019000ff267b82 */ /* 0x000e220000000a00 */
[-CC-:B------:R-:W-:Y:S01]  /*31c0*/  SHF.R.U64 R35, R22, R26.reuse, R23.reuse ;  /* 0x0000001a16237219 */ /* 0x180fe20000001217 */
[----:B------:R-:W-:Y:S01]  /*31d0*/  ULDC UR6, c[0x0][0x150] ;  /* 0x0000540000067ab9 */ /* 0x000fe20000000800 */
[----:B------:R-:W-:Y:S02]  /*31e0*/  SHF.R.U32.HI R2, RZ, R26, R23 ;  /* 0x0000001aff027219 */ /* 0x000fe40000011617 */
[----:B------:R-:W-:Y:S02]  /*31f0*/  IADD3 R13, P0, RZ, -R35, RZ ;  /* 0x80000023ff0d7210 */ /* 0x000fe40007f1e0ff */
[----:B------:R-:W-:Y:S01]  /*3200*/  I2FP.F32.U32 R23, R30 ;  /* 0x0000001e00177245 */ /* 0x000fe20000201000 */
[----:B------:R-:W1:Y:S02]  /*3210*/  LDC R22, c[0x0][0x618] ;  /* 0x00018600ff167b82 */ /* 0x000e640000000800 */
[----:B------:R-:W-:-:S02]  /*3220*/  IMAD.X R3, RZ, RZ, ~R2, P0 ;  /* 0x000000ffff037224 */ /* 0x000fc400000e0e02 */
[----:B------:R-:W-:Y:S01]  /*3230*/  FMUL R23, R23, UR6 ;  /* 0x0000000617177c20 */ /* 0x000fe20008400000 */
[----:B------:R-:W-:Y:S01]  /*3240*/  ULDC UR6, c[0x0][0x154] ;  /* 0x0000550000067ab9 */ /* 0x000fe20000000800 */
[-C--:B-----5:R-:W-:Y:S02]  /*3250*/  IMAD R12, R3, R28.reuse, RZ ;  /* 0x0000001c030c7224 */ /* 0x0a0fe400078e02ff */
[----:B------:R-:W2:Y:S01]  /*3260*/  LDC R34, c[0x0][0x608] ;  /* 0x00018200ff227b82 */ /* 0x000ea20000000800 */
[C---:B------:R-:W-:Y:S01]  /*3270*/  IMAD.WIDE.U32 R2, R13.reuse, R28, R8 ;  /* 0x0000001c0d027225 */ /* 0x040fe200078e0008 */
[----:B------:R-:W3:Y:S03]  /*3280*/  F2I.U32.TRUNC.NTZ R23, R23 ;  /* 0x0000001700177305 */ /* 0x000ee6000020f000 */
[----:B------:R-:W-:Y:S01]  /*3290*/  IMAD R13, R13, R29, R12 ;  /* 0x0000001d0d0d7224 */ /* 0x000fe200078e020c */
[----:B------:R-:W-:-:S02]  /*32a0*/  I2FP.F32.U32 R12, R31 ;  /* 0x0000001f000c7245 */ /* 0x000fc40000201000 */
[----:B------:R-:W4:Y:S01]  /*32b0*/  LDC R36, c[0x0][0x658] ;  /* 0x00019600ff247b82 */ /* 0x000f220000000800 */
[----:B------:R-:W-:Y:S01]  /*32c0*/  IMAD.IADD R3, R3, 0x1, R13 ;  /* 0x0000000103037824 */ /* 0x000fe200078e020d */
[----:B0-----:R-:W-:Y:S01]  /*32d0*/  ISETP.NE.U32.AND P0, PT, R38, RZ, PT ;  /* 0x000000ff2600720c */ /* 0x001fe20003f05070 */
[----:B------:R-:W-:-:S03]  /*32e0*/  FMUL R12, R12, UR6 ;  /* 0x000000060c0c7c20 */ /* 0x000fc60008400000 */
[----:B------:R-:W-:Y:S01]  /*32f0*/  ISETP.NE.AND.EX P0, PT, R39, RZ, PT, P0 ;  /* 0x000000ff2700720c */ /* 0x000fe20003f05300 */
[----:B------:R0:W0:Y:S01]  /*3300*/  F2I.U32.TRUNC.NTZ R28, R12 ;  /* 0x0000000c001c7305 */ /* 0x000022000020f000 */
[----:B------:R-:W0:Y:S01]  /*3310*/  LDC R25, c[0x0][0x144] ;  /* 0x00005100ff197b82 */ /* 0x000e220000000800 */
[-C--:B-1----:R-:W-:Y:S01]  /*3320*/  SHF.R.U64 R24, R2, R22.reuse, R3 ;  /* 0x0000001602187219 */ /* 0x082fe20000001203 */
[----:B---3--:R-:W-:Y:S01]  /*3330*/  IMAD.MOV R23, RZ, RZ, -R23 ;  /* 0x000000ffff177224 */ /* 0x008fe200078e0a17 */
[----:B------:R-:W-:-:S05]  /*3340*/  SHF.R.U32.HI R3, RZ, R22, R3 ;  /* 0x00000016ff037219 */ /* 0x000fca0000011603 */
[----:B------:R-:W1:Y:S01]  /*3350*/  LDC R32, c[0x0][0x148] ;  /* 0x00005200ff207b82 */ /* 0x000e620000000800 */
[-CC-:B--2---:R-:W-:Y:S02]  /*3360*/  SHF.R.U64 R26, R24, R34.reuse, R3.reuse ;  /* 0x00000022181a7219 */ /* 0x184fe40000001203 */
[----:B------:R-:W-:-:S05]  /*3370*/  SHF.R.U32.HI R3, RZ, R34, R3 ;  /* 0x00000022ff037219 */ /* 0x000fca0000011603 */
[----:B------:R-:W2:Y:S01]  /*3380*/  LDC R29, c[0x0][0x600] ;  /* 0x00018000ff1d7b82 */ /* 0x000ea20000000800 */
[-CC-:B----4-:R-:W-:Y:S02]  /*3390*/  SHF.R.U64 R27, R26, R36.reuse, R3.reuse ;  /* 0x000000241a1b7219 */ /* 0x190fe40000001203 */
[----:B------:R-:W-:-:S03]  /*33a0*/  SHF.R.U32.HI R3, RZ, R36, R3 ;  /* 0x00000024ff037219 */ /* 0x000fc60000011603 */
[----:B------:R-:W-:Y:S02]  /*33b0*/  IMAD.MOV.U32 R2, RZ, RZ, R27 ;  /* 0x000000ffff027224 */ /* 0x000fe400078e001b */
[----:B------:R-:W3:Y:S01]  /*33c0*/  LDC R37, c[0x0][0x648] ;  /* 0x00019200ff257b82 */ /* 0x000ee20000000800 */
[----:B0-----:R-:W-:-:S07]  /*33d0*/  IMAD R33, R25, R23, R30 ;  /* 0x0000001719217224 */ /* 0x001fce00078e021e */
[----:B------:R-:W0:Y:S08]  /*33e0*/  LDC R40, c[0x0][0x638] ;  /* 0x00018e00ff287b82 */ /* 0x000e300000000800 */
[----:B------:R-:W4:Y:S01]  /*33f0*/  LDC R41, c[0x0][0x610] ;  /* 0x00018400ff297b82 */ /* 0x000f220000000800 */
[----:B-1----:R-:W-:Y:S05]  /*3400*/  @!P0 BRA `(.L_x_53) ;  /* 0x0000000000288947 */ /* 0x002fea0003800000 */
        /* <DEDUP_REMOVED lines=10> */
.L_x_53:
[----:B---3--:R-:W-:Y:S01]  /*34b0*/  SHF.R.U64 R3, R2, R37, R3 ;  /* 0x0000002502037219 */ /* 0x008fe20000001203 */
[----:B--2---:R-:W-:Y:S01]  /*34c0*/  VIADD R13, R29, 0xffffffff ;  /* 0xffffffff1d0d7836 */ /* 0x004fe20000000000 */
[----:B------:R-:W-:Y:S01]  /*34d0*/  LOP3.LUT R2, R26, R5, RZ, 0xc0, !PT ;  /* 0x000000051a027212 */ /* 0x000fe200078ec0ff */
[----:B------:R-:W-:Y:S02]  /*34e0*/  IMAD.MOV R28, RZ, RZ, -R28 ;  /* 0x000000ffff1c7224 */ /* 0x000fe400078e0a1c */
[----:B------:R-:W-:Y:S02]  /*34f0*/  IMAD.MOV R12, RZ, RZ, -R3 ;  /* 0x000000ffff0c7224 */ /* 0x000fe400078e0a03 */
[----:B------:R-:W-:Y:S01]  /*3500*/  IMAD R42, R15, R3, R2 ;  /* 0x000000030f2a7224 */ /* 0x000fe200078e0202 */
[----:B------:R-:W-:Y:S01]  /*3510*/  LOP3.LUT R3, R24, R13, RZ, 0xc0, !PT ;  /* 0x0000000d18037212 */ /* 0x000fe200078ec0ff */
[----:B------:R-:W-:Y:S02]  /*3520*/  @P3 IMAD R33, R32, R28, R31 ;  /* 0x0000001c20213224 */ /* 0x000fe400078e021f */
[----:B0-----:R-:W-:-:S02]  /*3530*/  IMAD R2, R12, R40, R27 ;  /* 0x000000280c027224 */ /* 0x001fc400078e021b */
[----:B----4-:R-:W-:Y:S02]  /*3540*/  IMAD R42, R42, R41, R33 ;  /* 0x000000292a2a7224 */ /* 0x010fe400078e0221 */
[----:B------:R-:W-:Y:S02]  /*3550*/  IMAD R3, R2, R29, R3 ;  /* 0x0000001d02037224 */ /* 0x000fe400078e0203 */
[----:B------:R-:W-:-:S03]  /*3560*/  IMAD.MOV.U32 R12, RZ, RZ, 0x1 ;  /* 0x00000001ff0c7424 */ /* 0x000fc600078e00ff */
[----:B------:R-:W-:Y:S02]  /*3570*/  SEL R33, R3, R42, !P3 ;  /* 0x0000002a03217207 */ /* 0x000fe40005800000 */
[----:B------:R-:W-:Y:S02]  /*3580*/  PRMT R2, R12, 0x7610, R2 ;  /* 0x000076100c027816 */ /* 0x000fe40000000002 */
[----:B------:R-:W-:-:S07]  /*3590*/  SEL R42, R42, R3, !P3 ;  /* 0x000000032a2a7207 */ /* 0x000fce0005800000 */
.L_x_51:
[----:B------:R-:W-:Y:S01]  /*35a0*/  LOP3.LUT P0, RZ, R2, 0xff, RZ, 0xc0, !PT ;  /* 0x000000ff02ff7812 */ /* 0x000fe2000780c0ff */
[----:B------:R-:W-:-:S12]  /*35b0*/  IMAD.MOV.U32 R32, RZ, RZ, R42 ;  /* 0x000000ffff207224 */ /* 0x000fd800078e002a */
[----:B------:R-:W-:Y:S05]  /*35c0*/  @P0 BRA `(.L_x_54) ;  /* 0xffffffdc00f80947 */ /* 0x000fea000383ffff */
[----:B------:R-:W-:Y:S05]  /*35d0*/  EXIT ;  /* 0x000000000000794d */ /* 0x000fea0003800000 */
.L_x_4:
        /* <DEDUP_REMOVED lines=26> */
.L_x_56:
[--C-:B------:R-:W-:Y:S01]  /*3780*/  SHF.R.U64 R16, R14, R18, R15.reuse ;  /* 0x000000120e107219 */ /* 0x100fe2000000120f */
[----:B------:R-:W0:Y:S01]  /*3790*/  LDC R22, c[0x0][0x618] ;  /* 0x00018600ff167b82 */ /* 0x000e220000000800 */
[----:B------:R-:W-:Y:S01]  /*37a0*/  I2FP.F32.U32 R10, R6 ;  /* 0x00000006000a7245 */ /* 0x000fe20000201000 */
[----:B------:R-:W-:Y:S01]  /*37b0*/  ULDC UR4, c[0x0][0x150] ;  /* 0x0000540000047ab9 */ /* 0x000fe20000000800 */
[----:B------:R-:W-:Y:S02]  /*37c0*/  SHF.R.U32.HI R7, RZ, R18, R15 ;  /* 0x00000012ff077219 */ /* 0x000fe4000001160f */
[----:B------:R-:W-:Y:S01]  /*37d0*/  IADD3 R13, P0, RZ, -R16, RZ ;  /* 0x80000010ff0d7210 */ /* 0x000fe20007f1e0ff */
[----:B------:R-:W-:Y:S01]  /*37e0*/  FMUL R15, R10, UR4 ;  /* 0x000000040a0f7c20 */ /* 0x000fe20008400000 */
[----:B------:R-:W-:Y:S01]  /*37f0*/  ULDC UR4, c[0x0][0x154] ;  /* 0x0000550000047ab9 */ /* 0x000fe20000000800 */
[----:B------:R-:W1:Y:S02]  /*3800*/  LDC.64 R24, c[0x0][0x640] ;  /* 0x00019000ff187b82 */ /* 0x000e640000000a00 */
[----:B------:R-:W-:-:S02]  /*3810*/  IMAD.X R7, RZ, RZ, ~R7, P0 ;  /* 0x000000ffff077224 */ /* 0x000fc400000e0e07 */
[----:B------:R-:W2:Y:S01]  /*3820*/  F2I.U32.TRUNC.NTZ R15, R15 ;  /* 0x0000000f000f7305 */ /* 0x000ea2000020f000 */
[----:B------:R-:W-:-:S03]  /*3830*/  IMAD.WIDE.U32 R10, R13, R20, R8 ;  /* 0x000000140d0a7225 */ /* 0x000fc600078e0008 */
[----:B------:R-:W3:Y:S01]  /*3840*/  LDC R17, c[0x0][0x144] ;  /* 0x00005100ff117b82 */ /* 0x000ee20000000800 */
[----:B------:R-:W-:-:S04]  /*3850*/  IMAD R12, R7, R20, RZ ;  /* 0x00000014070c7224 */ /* 0x000fc800078e02ff */
[----:B------:R-:W-:Y:S02]  /*3860*/  IMAD R7, R13, R21, R12 ;  /* 0x000000150d077224 */ /* 0x000fe400078e020c */
[----:B------:R-:W-:Y:S01]  /*3870*/  IMAD.MOV.U32 R12, RZ, RZ, -0x1 ;  /* 0xffffffffff0c7424 */ /* 0x000fe200078e00ff */
[----:B------:R-:W4:Y:S01]  /*3880*/  LDC R18, c[0x0][0x608] ;  /* 0x00018200ff127b82 */ /* 0x000f220000000800 */
[----:B------:R-:W-:Y:S01]  /*3890*/  IMAD.IADD R7, R11, 0x1, R7 ;  /* 0x000000010b077824 */ /* 0x000fe200078e0207 */
[----:B------:R-:W-:-:S04]  /*38a0*/  I2FP.F32.U32 R11, R5 ;  /* 0x00000005000b7245 */ /* 0x000fc80000201000 */
[-C--:B0-----:R-:W-:Y:S01]  /*38b0*/  SHF.R.U64 R14, R10, R22.reuse, R7 ;  /* 0x000000160a0e7219 */ /* 0x081fe20000001207 */
[----:B--2---:R-:W-:Y:S01]  /*38c0*/  IMAD.MOV R10, RZ, RZ, -R15 ;  /* 0x000000ffff0a7224 */ /* 0x004fe200078e0a0f */
[----:B------:R-:W0:Y:S01]  /*38d0*/  LDC R13, c[0x0][0x658] ;  /* 0x00019600ff0d7b82 */ /* 0x000e220000000800 */
[----:B-1----:R-:W-:Y:S01]  /*38e0*/  ISETP.NE.U32.AND P0, PT, R24, RZ, PT ;  /* 0x000000ff1800720c */ /* 0x002fe20003f05070 */
[----:B------:R-:W-:Y:S01]  /*38f0*/  FMUL R11, R11, UR4 ;  /* 0x000000040b0b7c20 */ /* 0x000fe20008400000 */
[----:B------:R-:W-:Y:S02]  /*3900*/  SHF.R.U32.HI R7, RZ, R22, R7 ;  /* 0x00000016ff077219 */ /* 0x000fe40000011607 */
[----:B------:R-:W-:-:S03]  /*3910*/  ISETP.NE.AND.EX P0, PT, R25, RZ, PT, P0 ;  /* 0x000000ff1900720c */ /* 0x000fc60003f05300 */
[----:B------:R-:W1:Y:S01]  /*3920*/  LDC R20, c[0x0][0x148] ;  /* 0x00005200ff147b82 */ /* 0x000e620000000800 */
[----:B---3--:R-:W-:Y:S02]  /*3930*/  IMAD R23, R17, R10, R6 ;  /* 0x0000000a11177224 */ /* 0x008fe400078e0206 */
[----:B------:R-:W-:-:S05]  /*3940*/  IMAD.MOV.U32 R10, RZ, RZ, 0x1 ;  /* 0x00000001ff0a7424 */ /* 0x000fca00078e00ff */
[----:B------:R-:W2:Y:S01]  /*3950*/  LDC R21, c[0x0][0x600] ;  /* 0x00018000ff157b82 */ /* 0x000ea20000000800 */
[-CC-:B----4-:R-:W-:Y:S02]  /*3960*/  SHF.R.U64 R17, R14, R18.reuse, R7.reuse ;  /* 0x000000120e117219 */ /* 0x190fe40000001207 */
[----:B------:R-:W-:Y:S02]  /*3970*/  SHF.R.U32.HI R6, RZ, R18, R7 ;  /* 0x00000012ff067219 */ /* 0x000fe40000011607 */
[----:B------:R3:W4:Y:S03]  /*3980*/  F2I.U32.TRUNC.NTZ R18, R11 ;  /* 0x0000000b00127305 */ /* 0x000726000020f000 */
[----:B------:R-:W1:Y:S01]  /*3990*/  LDC R26, c[0x0][0x648] ;  /* 0x00019200ff1a7b82 */ /* 0x000e620000000800 */
[-C--:B0-----:R-:W-:Y:S02]  /*39a0*/  SHF.R.U64 R19, R17, R13.reuse, R6 ;  /* 0x0000000d11137219 */ /* 0x081fe40000001206 */
[----:B------:R-:W-:-:S02]  /*39b0*/  SHF.L.U32 R12, R12, R13, RZ ;  /* 0x0000000d0c0c7219 */ /* 0x000fc400000006ff */
[-C--:B------:R-:W-:Y:S01]  /*39c0*/  SHF.R.U32.HI R7, RZ, R13.reuse, R6 ;  /* 0x0000000dff077219 */ /* 0x080fe20000011606 */
[----:B------:R-:W-:Y:S01]  /*39d0*/  IMAD.MOV.U32 R6, RZ, RZ, R19 ;  /* 0x000000ffff067224 */ /* 0x000fe200078e0013 */
[----:B------:R-:W-:Y:S01]  /*39e0*/  SHF.L.U32 R22, R10, R13, RZ ;  /* 0x0000000d0a167219 */ /* 0x000fe200000006ff */
[----:B------:R-:W0:Y:S01]  /*39f0*/  LDC R27, c[0x0][0x638] ;  /* 0x00018e00ff1b7b82 */ /* 0x000e220000000800 */
[----:B------:R-:W-:-:S07]  /*3a00*/  LOP3.LUT R28, RZ, R12, RZ, 0x33, !PT ;  /* 0x0000000cff1c7212 */ /* 0x000fce00078e33ff */
[----:B------:R-:W0:Y:S01]  /*3a10*/  LDC R29, c[0x0][0x610] ;  /* 0x00018400ff1d7b82 */ /* 0x000e220000000800 */
[----:B---34-:R-:W-:Y:S05]  /*3a20*/  @!P0 BRA `(.L_x_57) ;  /* 0x0000000000288947 */ /* 0x018fea0003800000 */
[----:B------:R-:W3:Y:S02]  /*3a30*/  LDC R6, c[0x0][0x64c] ;  /* 0x00019300ff067b82 */ /* 0x000ee40000000800 */
[----:B---3--:R-:W-:-:S05]  /*3a40*/  IADD3 R13, P0, R19, R6, RZ ;  /* 0x00000006130d7210 */ /* 0x008fca0007f1e0ff */
        /* <DEDUP_REMOVED lines=8> */
.L_x_57:
[----:B-1----:R-:W-:Y:S01]  /*3ad0*/  SHF.R.U64 R7, R6, R26, R7 ;  /* 0x0000001a06077219 */ /* 0x002fe20000001207 */
        /* <DEDUP_REMOVED lines=10> */
[----:B------:R-:W-:Y:S02]  /*3b80*/  IMAD.MOV.U32 R10, RZ, RZ, 0x1 ;  /* 0x00000001ff0a7424 */ /* 0x000fe400078e00ff */
[----:B------:R-:W-:Y:S01]  /*3b90*/  IMAD.MOV.U32 R13, RZ, RZ, R16 ;  /* 0x000000ffff0d7224 */ /* 0x000fe200078e0010 */
[----:B------:R-:W-:Y:S02]  /*3ba0*/  SEL R18, R6, R17, !P3 ;  /* 0x0000001106127207 */ /* 0x000fe40005800000 */
[----:B------:R-:W-:-:S07]  /*3bb0*/  SEL R17, R17, R6, !P3 ;  /* 0x0000000611117207 */ /* 0x000fce0005800000 */
.L_x_55:
[----:B------:R-:W-:-:S08]  /*3bc0*/  NOP ;  /* 0x0000000000007918 */ /* 0x000fd00000000000 */
[----:B------:R-:W0:-:S00]  /*3bd0*/  USETMAXREG.DEALLOC.CTAPOOL 0x28 ;  /* 0x00000028000079c8 */ /* 0x000e0000080e0500 */
[----:B0-----:R-:W-:-:S13]  /*3be0*/  ISETP.NE.AND P0, PT, R4, RZ, PT ;  /* 0x000000ff0400720c */ /* 0x001fda0003f05270 */
[----:B------:R-:W-:Y:S05]  /*3bf0*/  @P0 EXIT ;  /* 0x000000000000094d */ /* 0x000fea0003800000 */
[----:B------:R-:W-:Y:S01]  /*3c00*/  LOP3.LUT P0, RZ, R10, 0xff, RZ, 0xc0, !PT ;  /* 0x000000ff0aff7812 */ /* 0x000fe2000780c0ff */
[----:B------:R-:W-:Y:S02]  /*3c10*/  IMAD.MOV.U32 R10, RZ, RZ, 0x1 ;  /* 0x00000001ff0a7424 */ /* 0x000fe400078e00ff */
[----:B------:R-:W-:-:S10]  /*3c20*/  IMAD.MOV.U32 R11, RZ, RZ, RZ ;  /* 0x000000ffff0b7224 */ /* 0x000fd400078e00ff */
[----:B------:R-:W-:Y:S05]  /*3c30*/  @!P0 BRA `(.L_x_58) ;  /* 0x0000000c001c8947 */ /* 0x000fea0003800000 */
[----:B------:R-:W0:Y:S01]  /*3c40*/  LDC R4, c[0x0][0x28c] ;  /* 0x0000a300ff047b82 */ /* 0x000e220000000800 */
[----:B------:R-:W-:Y:S01]  /*3c50*/  LOP3.LUT P0, RZ, R2, 0x1f, RZ, 0xc0, !PT ;  /* 0x0000001f02ff7812 */ /* 0x000fe2000780c0ff */
[----:B------:R-:W-:Y:S01]  /*3c60*/  ULDC UR5, c[0x0][0x658] ;  /* 0x0001960000057ab9 */ /* 0x000fe20000000800 */
[----:B------:R-:W-:Y:S01]  /*3c70*/  UMOV UR6, 0xffffffff ;  /* 0xffffffff00067882 */ /* 0x000fe20000000000 */
[----:B------:R-:W-:Y:S01]  /*3c80*/  BSSY B0, `(.L_x_58) ;  /* 0x00000c2000007945 */ /* 0x000fe20003800000 */
[----:B------:R-:W-:Y:S01]  /*3c90*/  USHF.L.U32 UR6, UR6, UR5, URZ ;  /* 0x0000000506067299 */ /* 0x000fe2000800063f */
[C---:B------:R-:W-:Y:S01]  /*3ca0*/  ISETP.NE.AND P2, PT, R3.reuse, RZ, PT ;  /* 0x000000ff0300720c */ /* 0x040fe20003f45270 */
[----:B------:R-:W-:Y:S01]  /*3cb0*/  IMAD.MOV.U32 R15, RZ, RZ, 0x1 ;  /* 0x00000001ff0f7424 */ /* 0x000fe200078e00ff */
[----:B------:R-:W-:Y:S01]  /*3cc0*/  ISETP.NE.OR P0, PT, R3, RZ, !P0 ;  /* 0x000000ff0300720c */ /* 0x000fe20004705670 */
[----:B------:R-:W-:Y:S01]  /*3cd0*/  IMAD.MOV.U32 R10, RZ, RZ, 0x1 ;  /* 0x00000001ff0a7424 */ /* 0x000fe200078e00ff */
[----:B------:R-:W-:Y:S01]  /*3ce0*/  LOP3.LUT R16, R0, 0x2, RZ, 0xfc, !PT ;  /* 0x0000000200107812 */ /* 0x000fe200078efcff */
[----:B------:R-:W-:Y:S01]  /*3cf0*/  IMAD.MOV.U32 R11, RZ, RZ, RZ ;  /* 0x000000ffff0b7224 */ /* 0x000fe200078e00ff */
[----:B------:R-:W-:Y:S01]  /*3d00*/  ULDC UR4, c[0x0][0x600] ;  /* 0x0001800000047ab9 */ /* 0x000fe20000000800 */
[----:B------:R-:W-:Y:S01]  /*3d10*/  UMOV UR7, 0x1 ;  /* 0x0000000100077882 */ /* 0x000fe20000000000 */
[----:B------:R-:W-:-:S02]  /*3d20*/  UIADD3 UR16, UR4, -0x1, URZ ;  /* 0xffffffff04107890 */ /* 0x000fc4000fffe03f */
[----:B------:R-:W-:Y:S02]  /*3d30*/  USHF.L.U32 UR20, UR7, UR5, URZ ;  /* 0x0000000507147299 */ /* 0x000fe4000800063f */
[----:B------:R-:W-:Y:S01]  /*3d40*/  ULOP3.LUT UR17, URZ, UR6, URZ, 0x33, !UPT ;  /* 0x000000063f117292 */ /* 0x000fe2000f8e333f */
[----:B------:R-:W-:Y:S01]  /*3d50*/  ULDC.64 UR22, c[0x0][0x198] ;  /* 0x0000660000167ab9 */ /* 0x000fe20000000a00 */
[----:B0-----:R-:W-:-:S05]  /*3d60*/  VIADD R4, R4, 0x1f ;  /* 0x0000001f04047836 */ /* 0x001fca0000000000 */
[----:B------:R-:W-:-:S04]  /*3d70*/  SHF.R.S32.HI R5, RZ, 0x1f, R4 ;  /* 0x0000001fff057819 */ /* 0x000fc80000011404 */
[----:B------:R-:W-:-:S04]  /*3d80*/  LEA.HI R5, R5, R4, RZ, 0x5 ;  /* 0x0000000405057211 */ /* 0x000fc800078f28ff */
[----:B------:R-:W-:-:S05]  /*3d90*/  SHF.R.S32.HI R14, RZ, 0x5, R5 ;  /* 0x00000005ff0e7819 */ /* 0x000fca0000011405 */
[----:B------:R-:W-:-:S07]  /*3da0*/  VIADD R12, R14, 0x1 ;  /* 0x000000010e0c7836 */ /* 0x000fce0000000000 */
.L_x_70:
[----:B------:R-:W-:-:S03]  /*3db0*/  UMOV UR4, 0xffffffff ;  /* 0xffffffff00047882 */ /* 0x000fc60000000000 */
[----:B------:R-:W-:Y:S05]  /*3dc0*/  BRA.DIV UR4, `(.L_x_59) ;  /* 0x0000002204287947 */ /* 0x000fea000b800000 */
[----:B------:R-:W-:-:S13]  /*3dd0*/  ELECT P1, URZ, PT ;  /* 0x00000000003f782f */ /* 0x000fda0003820000 */
.L_x_113:
[----:B------:R-:W0:Y:S01]  /*3de0*/  LDC R2, c[0x0][0x28c] ;  /* 0x0000a300ff027b82 */ /* 0x000e220000000800 */
[----:B------:R-:W-:Y:S01]  /*3df0*/  BSSY B1, `(.L_x_60) ;  /* 0x0000037000017945 */ /* 0x000fe20003800000 */
[----:B0-----:R-:W-:-:S13]  /*3e00*/  ISETP.LT.OR P1, PT, R2, 0x1, !P1 ;  /* 0x000000010200780c */ /* 0x001fda0004f21670 */
[----:B------:R-:W-:Y:S05]  /*3e10*/  @P1 BRA `(.L_x_61) ;  /* 0x0000000000d01947 */ /* 0x000fea0003800000 */
[----:B------:R-:W-:Y:S02]  /*3e20*/  IMAD.SHL.U32 R18, R18, 0x8, RZ ;  /* 0x0000000812127824 */ /* 0x000fe400078e00ff */
[----:B------:R-:W-:Y:S02]  /*3e30*/  IMAD R17, R17, 0xc0, RZ ;  /* 0x000000c011117824 */ /* 0x000fe400078e02ff */
[----:B------:R-:W-:Y:S02]  /*3e40*/  IMAD.MOV.U32 R19, RZ, RZ, RZ ;  /* 0x000000ffff137224 */ /* 0x000fe400078e00ff */
[----:B------:R-:W-:Y:S02]  /*3e50*/  IMAD.MOV.U32 R2, RZ, RZ, R12 ;  /* 0x000000ffff027224 */ /* 0x000fe400078e000c */
[----:B------:R-:W-:Y:S02]  /*3e60*/  IMAD.MOV.U32 R3, RZ, RZ, R10 ;  /* 0x000000ffff037224 */ /* 0x000fe400078e000a */
[----:B------:R-:W-:-:S07]  /*3e70*/  IMAD.MOV.U32 R4, RZ, RZ, R11 ;  /* 0x000000ffff047224 */ /* 0x000fce00078e000b */
.L_x_65:
[----:B------:R-:W0:Y:S01]  /*3e80*/  S2R R6, SR_CgaCtaId ;  /* 0x0000000000067919 */ /* 0x000e220000008800 */
[----:B------:R-:W-:-:S04]  /*3e90*/  MOV R5, 0x400 ;  /* 0x0000040000057802 */ /* 0x000fc80000000f00 */
[----:B0-----:R-:W-:Y:S02]  /*3ea0*/  LEA R7, R6, R5, 0x18 ;  /* 0x0000000506077211 */ /* 0x001fe400078ec0ff */
[----:B------:R-:W-:Y:S01]  /*3eb0*/  SHF.L.U32 R5, R3, 0x1f, RZ ;  /* 0x0000001f03057819 */ /* 0x000fe200000006ff */
[----:B------:R-:W0:Y:S02]  /*3ec0*/  @!P2 LDC R6, c[0x0][0x500] ;  /* 0x00014000ff06ab82 */ /* 0x000e240000000800 */
[----:B------:R-:W-:-:S04]  /*3ed0*/  IMAD R20, R4, 0x8, R7 ;  /* 0x0000000804147824 */ /* 0x000fc800078e0207 */
[----:B------:R-:W1:Y:S02]  /*3ee0*/  SYNCS.PHASECHK.TRANS64.TRYWAIT P1, [R20+URZ+0x120], R5 ;  /* 0x00012005140075a7 */ /* 0x000e64000802017f */
[----:B-1----:R-:W-:Y:S05]  /*3ef0*/  @!P1 BRA `(.L_x_62) ;  /* 0x0000001c00fc9947 */ /* 0x002fea0003800000 */
.L_x_114:
[----:B-1----:R-:W-:Y:S01]  /*3f00*/  PRMT R5, R16, 0x9910, RZ ;  /* 0x0000991010057816 */ /* 0x002fe200000000ff */
[----:B0-----:R0:W-:Y:S03]  /*3f10*/  @!P2 SYNCS.ARRIVE.TRANS64 RZ, [R20+URZ], R6 ;  /* 0x0000000614ffa9a7 */ /* 0x0011e6000800003f */
[----:B------:R-:W-:-:S13]  /*3f20*/  ISETP.NE.AND P1, PT, R5, 0x2, PT ;  /* 0x000000020500780c */ /* 0x000fda0003f25270 */
[----:B0-----:R-:W-:Y:S05]  /*3f30*/  @P1 BRA `(.L_x_63) ;  /* 0x0000000000041947 */ /* 0x001fea0003800000 */
[----:B------:R-:W-:Y:S01]  /*3f40*/  BPT.TRAP 0x1 ;  /* 0x000000040000795c */ /* 0x000fe20000300000 */
.L_x_63:
[----:B------:R-:W-:Y:S05]  /*3f50*/  @P0 BRA `(.L_x_64) ;  /* 0x0000000000040947 */ /* 0x000fea0003800000 */
[----:B------:R-:W-:Y:S01]  /*3f60*/  BPT.TRAP 0x1 ;  /* 0x000000040000795c */ /* 0x000fe20000300000 */
.L_x_64:
[--C-:B------:R-:W-:Y:S01]  /*3f70*/  IMAD R5, R4, 0x1800, R7.reuse ;  /* 0x0000180004057824 */ /* 0x100fe200078e0207 */
[----:B------:R-:W-:Y:S01]  /*3f80*/  R2UR UR9, R20 ;  /* 0x00000000140972ca */ /* 0x000fe200000e0000 */
[----:B------:R-:W-:Y:S01]  /*3f90*/  IMAD R7, R4, 0x100, R7 ;  /* 0x0000010004077824 */ /* 0x000fe200078e0207 */
[----:B------:R-:W-:Y:S01]  /*3fa0*/  UIADD3 UR4, UP0, UR22, 0xf0, URZ ;  /* 0x000000f016047890 */ /* 0x000fe2000ff1e03f */
[----:B------:R-:W-:Y:S01]  /*3fb0*/  VIADD R2, R2, 0xffffffff ;  /* 0xffffffff02027836 */ /* 0x000fe20000000000 */
[----:B------:R-:W-:Y:S01]  /*3fc0*/  R2UR UR5, R5 ;  /* 0x00000000050572ca */ /* 0x000fe200000e0000 */
[----:B------:R-:W-:Y:S01]  /*3fd0*/  UIADD3 UR24, UP1, UR22, 0x1f0, URZ ;  /* 0x000001f016187890 */ /* 0x000fe2000ff3e03f */
[----:B------:R-:W-:Y:S01]  /*3fe0*/  R2UR UR8, R7 ;  /* 0x00000000070872ca */ /* 0x000fe200000e0000 */
[----:B------:R-:W-:Y:S01]  /*3ff0*/  VIADD R4, R4, 0x1 ;  /* 0x0000000104047836 */ /* 0x000fe20000000000 */
[----:B------:R-:W-:Y:S01]  /*4000*/  R2UR UR11, R17 ;  /* 0x00000000110b72ca */ /* 0x000fe200000e0000 */
[----:B------:R-:W-:Y:S01]  /*4010*/  UIADD3.X UR25, URZ, UR23, URZ, UP1, !UPT ;  /* 0x000000173f197290 */ /* 0x000fe20008ffe43f */
[----:B------:R-:W-:Y:S01]  /*4020*/  R2UR UR10, R19 ;  /* 0x00000000130a72ca */ /* 0x000fe200000e0000 */
[----:B------:R-:W-:Y:S01]  /*4030*/  UMOV UR6, 0x0 ;  /* 0x0000000000067882 */ /* 0x000fe20000000000 */
[----:B------:R-:W-:Y:S01]  /*4040*/  R2UR UR12, R13 ;  /* 0x000000000d0c72ca */ /* 0x000fe200000e0000 */
[----:B------:R-:W-:Y:S01]  /*4050*/  UMOV UR7, 0x10000000 ;  /* 0x1000000000077882 */ /* 0x000fe20000000000 */
[----:B------:R-:W-:Y:S01]  /*4060*/  R2UR UR21, R18 ;  /* 0x00000000121572ca */ /* 0x000fe200000e0000 */
[----:B------:R-:W-:Y:S01]  /*4070*/  VIADD R19, R19, 0x20 ;  /* 0x0000002013137836 */ /* 0x000fe20000000000 */
[----:B------:R-:W-:Y:S01]  /*4080*/  ISETP.GT.AND P4, PT, R2, 0x1, PT ;  /* 0x000000010200780c */ /* 0x000fe20003f84270 */
[----:B------:R-:W-:Y:S01]  /*4090*/  UIADD3 UR14, UR5, 0x300, URZ ;  /* 0x00000300050e7890 */ /* 0x000fe2000fffe03f */
[----:B------:R-:W-:Y:S01]  /*40a0*/  ISETP.NE.AND P1, PT, R4, 0x24, PT ;  /* 0x000000240400780c */ /* 0x000fe20003f25270 */
[----:B------:R-:W-:-:S02]  /*40b0*/  UIADD3.X UR5, URZ, UR23, URZ, UP0, !UPT ;  /* 0x000000173f057290 */ /* 0x000fc400087fe43f */
[----:B------:R-:W-:Y:S01]  /*40c0*/  UIADD3 UR15, UR8, 0x36300, URZ ;  /* 0x00036300080f7890 */ /* 0x000fe2000fffe03f */
[----:B------:R-:W-:Y:S02]  /*40d0*/  SEL R6, RZ, 0x1, P1 ;  /* 0x00000001ff067807 */ /* 0x000fe40000800000 */
[----:B------:R-:W-:Y:S01]  /*40e0*/  UMOV UR8, UR14 ;  /* 0x0000000e00087c82 */ /* 0x000fe20008000000 */
[----:B------:R-:W-:Y:S02]  /*40f0*/  SEL R4, R4, RZ, P1 ;  /* 0x000000ff04047207 */ /* 0x000fe40000800000 */
[----:B------:R-:W-:Y:S01]  /*4100*/  LOP3.LUT R3, R3, R6, RZ, 0x3c, !PT ;  /* 0x0000000603037212 */ /* 0x000fe200078e3cff */
[----:B------:R0:W-:Y:S02]  /*4110*/  UTMALDG.3D [UR8], [UR4], desc[UR6] ;  /* 0x00000608040075b4 */ /* 0x0001e40008011000 */
[----:B0-----:R-:W-:Y:S01]  /*4120*/  UMOV UR8, UR15 ;  /* 0x0000000f00087c82 */ /* 0x001fe20008000000 */
[----:B------:R-:W-:-:S02]  /*4130*/  UMOV UR11, UR21 ;  /* 0x00000015000b7c82 */ /* 0x000fc40008000000 */
[----:B------:R0:W-:Y:S02]  /*4140*/  UTMALDG.3D [UR8], [UR24], desc[UR6] ;  /* 0x00000608180075b4 */ /* 0x0001e40008011000 */
[----:B0-----:R-:W-:Y:S05]  /*4150*/  @P4 BRA `(.L_x_65) ;  /* 0xfffffffc00484947 */ /* 0x001fea000383ffff */
.L_x_61:
[----:B------:R-:W-:Y:S05]  /*4160*/  BSYNC B1 ;  /* 0x0000000000017941 */ /* 0x000fea0003800000 */
.L_x_60:
[----:B------:R-:W-:Y:S01]  /*4170*/  LOP3.LUT P4, RZ, R15, 0xff, RZ, 0xc0, !PT ;  /* 0x000000ff0fff7812 */ /* 0x000fe2000788c0ff */
[----:B------:R-:W-:Y:S01]  /*4180*/  IMAD.IADD R4, R14, 0x1, R11 ;  /* 0x000000010e047824 */ /* 0x000fe200078e020b */
[----:B------:R-:W-:Y:S01]  /*4190*/  IADD3 R8, P5, R8, UR18, RZ ;  /* 0x0000001208087c10 */ /* 0x000fe2000ffbe0ff */
[----:B------:R-:W-:Y:S01]  /*41a0*/  ULDC.64 UR4, c[0x0][0x650] ;  /* 0x0001940000047ab9 */ /* 0x000fe20000000a00 */
[----:B------:R-:W-:Y:S01]  /*41b0*/  BSSY B1, `(.L_x_66) ;  /* 0x000006c000017945 */ /* 0x000fe20003800000 */
[----:B------:R-:W-:Y:S01]  /*41c0*/  IMAD.MOV.U32 R17, RZ, RZ, -0x1 ;  /* 0xffffffffff117424 */ /* 0x000fe200078e00ff */
[----:B------:R-:W-:Y:S01]  /*41d0*/  ISETP.GT.U32.AND P1, PT, R4, 0x23, PT ;  /* 0x000000230400780c */ /* 0x000fe20003f24070 */
[----:B------:R-:W-:Y:S01]  /*41e0*/  IMAD.MOV.U32 R18, RZ, RZ, -0x1 ;  /* 0xffffffffff127424 */ /* 0x000fe200078e00ff */
[----:B------:R-:W-:Y:S01]  /*41f0*/  IADD3.X R9, R9, UR13, RZ, P5, !PT ;  /* 0x0000000d09097c10 */ /* 0x000fe2000affe4ff */
[----:B------:R-:W-:Y:S01]  /*4200*/  IMAD.MOV.U32 R13, RZ, RZ, -0x1 ;  /* 0xffffffffff0d7424 */ /* 0x000fe200078e00ff */
[----:B------:R-:W-:-:S02]  /*4210*/  ISETP.LT.U32.AND P1, PT, R14, 0x24, P1 ;  /* 0x000000240e00780c */ /* 0x000fc40000f21070 */
[----:B------:R-:W-:Y:S01]  /*4220*/  PRMT R15, RZ, 0x7610, R15 ;  /* 0x00007610ff0f7816 */ /* 0x000fe2000000000f */
[----:B------:R-:W0:Y:S01]  /*4230*/  @P4 S2R R3, SR_CgaCtaId ;  /* 0x0000000000034919 */ /* 0x000e220000008800 */
[----:B------:R-:W-:-:S04]  /*4240*/  @P4 MOV R2, 0x400 ;  /* 0x0000040000024802 */ /* 0x000fc80000000f00 */
[----:B0-----:R-:W-:Y:S01]  /*4250*/  @P4 LEA R5, R3, R2, 0x18 ;  /* 0x0000000203054211 */ /* 0x001fe200078ec0ff */
[----:B------:R-:W-:-:S03]  /*4260*/  IMAD.WIDE.U32 R2, R4, 0x38e38e39, RZ ;  /* 0x38e38e3904027825 */ /* 0x000fc600078e00ff */
[----:B------:R0:W-:Y:S01]  /*4270*/  @P4 SYNCS.ARRIVE.TRANS64.A1T0 RZ, [R5+URZ+0x258], RZ ;  /* 0x000258ff05ff49a7 */ /* 0x0001e2000810003f */
[----:B------:R-:W-:Y:S02]  /*4280*/  ISETP.GE.U32.AND P4, PT, R14, 0x24, PT ;  /* 0x000000240e00780c */ /* 0x000fe40003f86070 */
[----:B------:R-:W-:Y:S02]  /*4290*/  PRMT R2, RZ, 0x7610, R2 ;  /* 0x00007610ff027816 */ /* 0x000fe40000000002 */
[----:B0-----:R-:W-:Y:S02]  /*42a0*/  SHF.R.U32.HI R5, RZ, 0x3, R3 ;  /* 0x00000003ff057819 */ /* 0x001fe40000011603 */
[----:B------:R-:W-:Y:S02]  /*42b0*/  SEL R3, RZ, 0x1, !P1 ;  /* 0x00000001ff037807 */ /* 0x000fe40004800000 */
[----:B------:R-:W-:Y:S01]  /*42c0*/  ISETP.GE.U32.AND P1, PT, R8, UR4, PT ;  /* 0x0000000408007c0c */ /* 0x000fe2000bf26070 */
[----:B------:R-:W-:Y:S01]  /*42d0*/  IMAD R11, R5, -0x24, R4 ;  /* 0xffffffdc050b7824 */ /* 0x000fe200078e0204 */
[----:B------:R-:W-:-:S02]  /*42e0*/  LOP3.LUT R10, R10, R3, RZ, 0x3c, !PT ;  /* 0x000000030a0a7212 */ /* 0x000fc400078e3cff */
[----:B------:R-:W-:Y:S02]  /*42f0*/  ISETP.GE.U32.AND.EX P1, PT, R9, UR5, PT, P1 ;  /* 0x0000000509007c0c */ /* 0x000fe4000bf26110 */
[----:B------:R-:W-:-:S11]  /*4300*/  @P4 LOP3.LUT R10, R10, 0x1, R5, 0x78, !PT ;  /* 0x000000010a0a4812 */ /* 0x000fd600078e7805 */
[----:B------:R-:W-:Y:S05]  /*4310*/  @P1 BRA `(.L_x_67) ;  /* 0x0000000400541947 */ /* 0x000fea0003800000 */
[----:B------:R-:W-:Y:S01]  /*4320*/  ULDC.64 UR4, c[0x0][0x628] ;  /* 0x00018a0000047ab9 */ /* 0x000fe20000000a00 */
[----:B------:R-:W0:Y:S01]  /*4330*/  S2R R17, SR_CTAID.X ;  /* 0x0000000000117919 */ /* 0x000e220000002500 */
[----:B------:R-:W-:Y:S01]  /*4340*/  ISETP.NE.U32.AND P1, PT, RZ, UR4, PT ;  /* 0x00000004ff007c0c */ /* 0x000fe2000bf25070 */
[----:B------:R-:W-:Y:S01]  /*4350*/  ULDC UR7, c[0x0][0x630] ;  /* 0x00018c0000077ab9 */ /* 0x000fe20000000800 */
[----:B------:R-:W-:Y:S01]  /*4360*/  IMAD.MOV.U32 R2, RZ, RZ, R8 ;  /* 0x000000ffff027224 */ /* 0x000fe200078e0008 */
[----:B------:R-:W1:Y:S01]  /*4370*/  S2R R13, SR_CTAID.Y ;  /* 0x00000000000d7919 */ /* 0x000e620000002600 */
[----:B------:R-:W-:Y:S01]  /*4380*/  ISETP.NE.AND.EX P1, PT, RZ, UR5, PT, P1 ;  /* 0x00000005ff007c0c */ /* 0x000fe2000bf25310 */
[----:B------:R-:W-:-:S12]  /*4390*/  IMAD.MOV.U32 R3, RZ, RZ, R9 ;  /* 0x000000ffff037224 */ /* 0x000fd800078e0009 */
[----:B------:R-:W-:Y:S05]  /*43a0*/  @!P1 BRA `(.L_x_68) ;  /* 0x0000000000289947 */ /* 0x000fea0003800000 */
[----:B------:R-:W-:Y:S02]  /*43b0*/  ULDC UR6, c[0x0][0x634] ;  /* 0x00018d0000067ab9 */ /* 0x000fe40000000800 */
[----:B------:R-:W-:-:S05]  /*43c0*/  IADD3 R7, P1, R8, UR6, RZ ;  /* 0x0000000608077c10 */ /* 0x000fca000ff3e0ff */
[----:B------:R-:W-:-:S04]  /*43d0*/  IMAD.X R19, RZ, RZ, R9, P1 ;  /* 0x000000ffff137224 */ /* 0x000fc800008e0609 */
[----:B------:R-:W-:-:S04]  /*43e0*/  IMAD.WIDE.U32 R4, R19, UR4, RZ ;  /* 0x0000000413047c25 */ /* 0x000fc8000f8e00ff */
[----:B------:R-:W-:-:S04]  /*43f0*/  IMAD.WIDE.U32 R4, P1, R7, UR5, R4 ;  /* 0x0000000507047c25 */ /* 0x000fc8000f820004 */
[----:B------:R-:W-:-:S04]  /*4400*/  IMAD.WIDE.U32 R6, R7, UR4, RZ ;  /* 0x0000000407067c25 */ /* 0x000fc8000f8e00ff */
[----:B------:R-:W-:Y:S01]  /*4410*/  IMAD.X R3, RZ, RZ, RZ, P1 ;  /* 0x000000ffff037224 */ /* 0x000fe200008e06ff */
[----:B------:R-:W-:Y:S01]  /*4420*/  IADD3 RZ, P1, R7, R4, RZ ;  /* 0x0000000407ff7210 */ /* 0x000fe20007f3e0ff */
[----:B------:R-:W-:-:S04]  /*4430*/  IMAD.MOV.U32 R2, RZ, RZ, R5 ;  /* 0x000000ffff027224 */ /* 0x000fc800078e0005 */
[----:B------:R-:W-:-:S08]  /*4440*/  IMAD.WIDE.U32.X R2, R19, UR5, R2, P1 ;  /* 0x0000000513027c25 */ /* 0x000fd000088e0402 */
.L_x_68:
[--C-:B------:R-:W-:Y:S01]  /*4450*/  SHF.R.U64 R6, R2, UR7, R3.reuse ;  /* 0x0000000702067c19 */ /* 0x100fe20008001203 */
[----:B------:R-:W-:Y:S01]  /*4460*/  ULDC.64 UR4, c[0x0][0x620] ;  /* 0x0001880000047ab9 */ /* 0x000fe20000000a00 */
[----:B------:R-:W-:Y:S01]  /*4470*/  SHF.R.U32.HI R2, RZ, UR7, R3 ;  /* 0x00000007ff027c19 */ /* 0x000fe20008011603 */
[----:B------:R-:W-:Y:S01]  /*4480*/  IMAD.MOV.U32 R3, RZ, RZ, R9 ;  /* 0x000000ffff037224 */ /* 0x000fe200078e0009 */
[----:B------:R-:W-:Y:S01]  /*4490*/  IADD3 R5, P1, RZ, -R6, RZ ;  /* 0x80000006ff057210 */ /* 0x000fe20007f3e0ff */
[----:B------:R-:W2:Y:S01]  /*44a0*/  LDC R22, c[0x0][0x144] ;  /* 0x00005100ff167b82 */ /* 0x000ea20000000800 */
[----:B0-----:R-:W-:Y:S01]  /*44b0*/  I2FP.F32.U32 R7, R17 ;  /* 0x0000001100077245 */ /* 0x001fe20000201000 */
[----:B------:R-:W-:Y:S01]  /*44c0*/  ULDC.64 UR8, c[0x0][0x640] ;  /* 0x0001900000087ab9 */ /* 0x000fe20000000a00 */
[----:B------:R-:W-:Y:S01]  /*44d0*/  ULDC UR6, c[0x0][0x608] ;  /* 0x0001820000067ab9 */ /* 0x000fe20000000800 */
[----:B------:R-:W-:Y:S01]  /*44e0*/  IMAD.X R2, RZ, RZ, ~R2, P1 ;  /* 0x000000ffff027224 */ /* 0x000fe200008e0e02 */
[----:B------:R-:W-:-:S03]  /*44f0*/  ISETP.NE.U32.AND P1, PT, RZ, UR8, PT ;  /* 0x00000008ff007c0c */ /* 0x000fc6000bf25070 */
[----:B------:R-:W-:Y:S01]  /*4500*/  IMAD R4, R2, UR4, RZ ;  /* 0x0000000402047c24 */ /* 0x000fe2000f8e02ff */
[----:B------:R-:W0:Y:S01]  /*4510*/  LDC R20, c[0x0][0x148] ;  /* 0x00005200ff147b82 */ /* 0x000e220000000800 */
[----:B------:R-:W-:Y:S01]  /*4520*/  IMAD.MOV.U32 R2, RZ, RZ, R8 ;  /* 0x000000ffff027224 */ /* 0x000fe200078e0008 */
[----:B------:R-:W-:-:S03]  /*4530*/  ISETP.NE.AND.EX P1, PT, RZ, UR9, PT, P1 ;  /* 0x00000009ff007c0c */ /* 0x000fc6000bf25310 */
[----:B------:R-:W-:Y:S01]  /*4540*/  IMAD.WIDE.U32 R2, R5, UR4, R2 ;  /* 0x0000000405027c25 */ /* 0x000fe2000f8e0002 */
[----:B------:R-:W-:-:S03]  /*4550*/  ULDC UR4, c[0x0][0x150] ;  /* 0x0000540000047ab9 */ /* 0x000fc60000000800 */
[----:B------:R-:W-:Y:S02]  /*4560*/  IMAD R5, R5, UR5, R4 ;  /* 0x0000000505057c24 */ /* 0x000fe4000f8e0204 */
[----:B------:R-:W-:Y:S01]  /*4570*/  FMUL R4, R7, UR4 ;  /* 0x0000000407047c20 */ /* 0x000fe20008400000 */
[----:B------:R-:W-:Y:S01]  /*4580*/  ULDC UR4, c[0x0][0x618] ;  /* 0x0001860000047ab9 */ /* 0x000fe20000000800 */
[----:B------:R-:W-:Y:S01]  /*4590*/  ULDC UR5, c[0x0][0x154] ;  /* 0x0000550000057ab9 */ /* 0x000fe20000000800 */
[----:B------:R-:W-:-:S03]  /*45a0*/  IMAD.IADD R3, R3, 0x1, R5 ;  /* 0x0000000103037824 */ /* 0x000fc600078e0205 */
[----:B------:R-:W3:Y:S02]  /*45b0*/  F2I.U32.TRUNC.NTZ R4, R4 ;  /* 0x0000000400047305 */ /* 0x000ee4000020f000 */
[----:B------:R-:W-:Y:S02]  /*45c0*/  SHF.R.U64 R7, R2, UR4, R3 ;  /* 0x0000000402077c19 */ /* 0x000fe40008001203 */
[----:B-1----:R-:W-:-:S05]  /*45d0*/  I2FP.F32.U32 R2, R13 ;  /* 0x0000000d00027245 */ /* 0x002fca0000201000 */
[----:B------:R-:W-:Y:S01]  /*45e0*/  FMUL R21, R2, UR5 ;  /* 0x0000000502157c20 */ /* 0x000fe20008400000 */
[----:B------:R-:W-:Y:S01]  /*45f0*/  SHF.R.U32.HI R2, RZ, UR4, R3 ;  /* 0x00000004ff027c19 */ /* 0x000fe20008011603 */
[----:B------:R-:W-:-:S03]  /*4600*/  ULDC UR4, c[0x0][0x658] ;  /* 0x0001960000047ab9 */ /* 0x000fc60000000800 */
[--C-:B------:R-:W-:Y:S01]  /*4610*/  SHF.R.U64 R19, R7, UR6, R2.reuse ;  /* 0x0000000607137c19 */ /* 0x100fe20008001202 */
[----:B------:R-:W1:Y:S01]  /*4620*/  F2I.U32.TRUNC.NTZ R21, R21 ;  /* 0x0000001500157305 */ /* 0x000e62000020f000 */
[----:B------:R-:W-:Y:S01]  /*4630*/  SHF.R.U32.HI R2, RZ, UR6, R2 ;  /* 0x00000006ff027c19 */ /* 0x000fe20008011602 */
[----:B---3--:R-:W-:-:S03]  /*4640*/  IMAD.MOV R4, RZ, RZ, -R4 ;  /* 0x000000ffff047224 */ /* 0x008fc600078e0a04 */
[--C-:B------:R-:W-:Y:S01]  /*4650*/  SHF.R.U64 R18, R19, UR4, R2.reuse ;  /* 0x0000000413127c19 */ /* 0x100fe20008001202 */
[----:B--2---:R-:W-:Y:S01]  /*4660*/  IMAD R17, R22, R4, R17 ;  /* 0x0000000416117224 */ /* 0x004fe200078e0211 */
[----:B------:R-:W-:-:S03]  /*4670*/  SHF.R.U32.HI R23, RZ, UR4, R2 ;  /* 0x00000004ff177c19 */ /* 0x000fc60008011602 */
[----:B------:R-:W-:Y:S02]  /*4680*/  IMAD.MOV.U32 R2, RZ, RZ, R18 ;  /* 0x000000ffff027224 */ /* 0x000fe400078e0012 */
[----:B------:R-:W-:Y:S01]  /*4690*/  IMAD.MOV.U32 R3, RZ, RZ, R23 ;  /* 0x000000ffff037224 */ /* 0x000fe200078e0017 */
[----:B------:R-:W-:Y:S06]  /*46a0*/  @!P1 BRA `(.L_x_69) ;  /* 0x0000000000289947 */ /* 0x000fec0003800000 */
[----:B------:R-:W-:Y:S02]  /*46b0*/  ULDC UR4, c[0x0][0x64c] ;  /* 0x0001930000047ab9 */ /* 0x000fe40000000800 */
[----:B------:R-:W-:-:S05]  /*46c0*/  IADD3 R3, P1, R18, UR4, RZ ;  /* 0x0000000412037c10 */ /* 0x000fca000ff3e0ff */
[----:B------:R-:W-:-:S04]  /*46d0*/  IMAD.X R23, RZ, RZ, R23, P1 ;  /* 0x000000ffff177224 */ /* 0x000fc800008e0617 */
[----:B------:R-:W-:-:S04]  /*46e0*/  IMAD.WIDE.U32 R4, R23, UR8, RZ ;  /* 0x0000000817047c25 */ /* 0x000fc8000f8e00ff */
[----:B------:R-:W-:-:S04]  /*46f0*/  IMAD.WIDE.U32 R4, P1, R3, UR9, R4 ;  /* 0x0000000903047c25 */ /* 0x000fc8000f820004 */
[----:B------:R-:W-:-:S04]  /*4700*/  IMAD.WIDE.U32 R2, R3, UR8, RZ ;  /* 0x0000000803027c25 */ /* 0x000fc8000f8e00ff */
[----:B------:R-:W-:Y:S01]  /*4710*/  IMAD.MOV.U32 R2, RZ, RZ, R5 ;  /* 0x000000ffff027224 */ /* 0x000fe200078e0005 */
[----:B------:R-:W-:Y:S01]  /*4720*/  IADD3 RZ, P4, R3, R4, RZ ;  /* 0x0000000403ff7210 */ /* 0x000fe20007f9e0ff */
[----:B------:R-:W-:-:S04]  /*4730*/  IMAD.X R3, RZ, RZ, RZ, P1 ;  /* 0x000000ffff037224 */ /* 0x000fc800008e06ff */
[----:B------:R-:W-:-:S08]  /*4740*/  IMAD.WIDE.U32.X R2, R23, UR9, R2, P4 ;  /* 0x0000000917027c25 */ /* 0x000fd0000a0e0402 */
.L_x_69:
[----:B------:R-:W-:Y:S01]  /*4750*/  ULDC UR4, c[0x0][0x648] ;  /* 0x0001920000047ab9 */ /* 0x000fe20000000800 */
[----:B------:R-:W-:Y:S01]  /*4760*/  LOP3.LUT R19, R19, UR17, RZ, 0xc0, !PT ;  /* 0x0000001113137c12 */ /* 0x000fe2000f8ec0ff */
[----:B-1----:R-:W-:Y:S01]  /*4770*/  IMAD.MOV R21, RZ, RZ, -R21 ;  /* 0x000000ffff157224 */ /* 0x002fe200078e0a15 */
[----:B------:R-:W-:Y:S01]  /*4780*/  SHF.R.U64 R2, R2, UR4, R3 ;  /* 0x0000000402027c19 */ /* 0x000fe20008001203 */
[----:B------:R-:W-:Y:S01]  /*4790*/  ULDC UR4, c[0x0][0x638] ;  /* 0x00018e0000047ab9 */ /* 0x000fe20000000800 */
[----:B------:R-:W-:Y:S01]  /*47a0*/  LOP3.LUT R7, R7, UR16, RZ, 0xc0, !PT ;  /* 0x0000001007077c12 */ /* 0x000fe2000f8ec0ff */
[----:B0-----:R-:W-:Y:S01]  /*47b0*/  @P3 IMAD R17, R20, R21, R13 ;  /* 0x0000001514113224 */ /* 0x001fe200078e020d */
[----:B------:R-:W-:Y:S01]  /*47c0*/  ULDC UR5, c[0x0][0x610] ;  /* 0x0001840000057ab9 */ /* 0x000fe20000000800 */
[----:B------:R-:W-:Y:S02]  /*47d0*/  IMAD.MOV R3, RZ, RZ, -R2 ;  /* 0x000000ffff037224 */ /* 0x000fe400078e0a02 */
[----:B------:R-:W-:-:S02]  /*47e0*/  IMAD R2, R2, UR20, R19 ;  /* 0x0000001402027c24 */ /* 0x000fc4000f8e0213 */
[----:B------:R-:W-:Y:S01]  /*47f0*/  IMAD R18, R3, UR4, R18 ;  /* 0x0000000403127c24 */ /* 0x000fe2000f8e0212 */
[----:B------:R-:W-:Y:S01]  /*4800*/  ULDC UR4, c[0x0][0x600] ;  /* 0x0001800000047ab9 */ /* 0x000fe20000000800 */
[----:B------:R-:W-:Y:S02]  /*4810*/  IMAD R17, R2, UR5, R17 ;  /* 0x0000000502117c24 */ /* 0x000fe4000f8e0211 */
[----:B------:R-:W-:Y:S02]  /*4820*/  IMAD R4, R18, UR4, R7 ;  /* 0x0000000412047c24 */ /* 0x000fe4000f8e0207 */
[----:B------:R-:W-:Y:S02]  /*4830*/  IMAD.MOV.U32 R2, RZ, RZ, 0x1 ;  /* 0x00000001ff027424 */ /* 0x000fe400078e00ff */
[----:B------:R-:W-:Y:S01]  /*4840*/  IMAD.MOV.U32 R13, RZ, RZ, R6 ;  /* 0x000000ffff0d7224 */ /* 0x000fe200078e0006 */
[----:B------:R-:W-:Y:S02]  /*4850*/  SEL R18, R4, R17, !P3 ;  /* 0x0000001104127207 */ /* 0x000fe40005800000 */
[----:B------:R-:W-:-:S07]  /*4860*/  SEL R17, R17, R4, !P3 ;  /* 0x0000000411117207 */ /* 0x000fce0005800000 */
.L_x_67:
[----:B------:R-:W-:Y:S05]  /*4870*/  BSYNC B1 ;  /* 0x0000000000017941 */ /* 0x000fea0003800000 */
.L_x_66:
[----:B------:R-:W-:-:S13]  /*4880*/  LOP3.LUT P1, RZ, R2, 0xff, RZ, 0xc0, !PT ;  /* 0x000000ff02ff7812 */ /* 0x000fda000782c0ff */
[----:B------:R-:W-:Y:S05]  /*4890*/  @P1 BRA `(.L_x_70) ;  /* 0xfffffff400441947 */ /* 0x000fea000383ffff */
[----:B------:R-:W-:Y:S05]  /*48a0*/  BSYNC B0 ;  /* 0x0000000000007941 */ /* 0x000fea0003800000 */
.L_x_58:
[----:B------:R-:W-:-:S03]  /*48b0*/  UMOV UR4, 0xffffffff ;  /* 0xffffffff00047882 */ /* 0x000fc60000000000 */
[----:B------:R-:W-:Y:S05]  /*48c0*/  BRA.DIV UR4, `(.L_x_71) ;  /* 0x00000016049c7947 */ /* 0x000fea000b800000 */
[----:B------:R-:W-:-:S13]  /*48d0*/  ELECT P0, URZ, PT ;  /* 0x00000000003f782f */ /* 0x000fda0003800000 */
.L_x_117:
[----:B------:R-:W-:Y:S04]  /*48e0*/  BSSY B0, `(.L_x_72) ;  /* 0x000014b000007945 */ /* 0x000fe80003800000 */
[----:B------:R-:W-:Y:S05]  /*48f0*/  @!P0 BRA `(.L_x_73) ;  /* 0x0000001400248947 */ /* 0x000fea0003800000 */
[----:B------:R-:W-:-:S04]  /*4900*/  LOP3.LUT R0, R0, 0x2, RZ, 0xfc, !PT ;  /* 0x0000000200007812 */ /* 0x000fc800078efcff */
[----:B------:R-:W-:-:S13]  /*4910*/  ISETP.NE.AND P0, PT, R0, 0x3, PT ;  /* 0x000000030000780c */ /* 0x000fda0003f05270 */
[----:B------:R-:W-:Y:S05]  /*4920*/  @!P0 BRA `(.L_x_74) ;  /* 0x0000000000048947 */ /* 0x000fea0003800000 */
[----:B------:R-:W-:Y:S01]  /*4930*/  BPT.TRAP 0x1 ;  /* 0x000000040000795c */ /* 0x000fe20000300000 */
.L_x_74:
[----:B------:R-:W0:Y:S01]  /*4940*/  S2R R3, SR_CgaCtaId ;  /* 0x0000000000037919 */ /* 0x000e220000008800 */
[----:B------:R-:W-:Y:S02]  /*4950*/  MOV R0, 0x400 ;  /* 0x0000040000007802 */ /* 0x000fe40000000f00 */
[----:B------:R-:W-:Y:S02]  /*4960*/  SHF.L.U32 R2, R10, 0x1f, RZ ;  /* 0x0000001f0a027819 */ /* 0x000fe400000006ff */
[----:B0-----:R-:W-:-:S05]  /*4970*/  LEA R0, R3, R0, 0x18 ;  /* 0x0000000003007211 */ /* 0x001fca00078ec0ff */
[----:B------:R-:W-:-:S04]  /*4980*/  VIADD R0, R0, 0x120 ;  /* 0x0000012000007836 */ /* 0x000fc80000000000 */
[C---:B------:R-:W-:Y:S02]  /*4990*/  IMAD R5, R11.reuse, 0x8, R0 ;  /* 0x000000080b057824 */ /* 0x040fe400078e0200 */
[----:B------:R-:W-:Y:S02]  /*49a0*/  VIADD R11, R11, 0x1 ;  /* 0x000000010b0b7836 */ /* 0x000fe40000000000 */
[----:B------:R-:W0:Y:S03]  /*49b0*/  SYNCS.PHASECHK.TRANS64.TRYWAIT P0, [R5+URZ], R2 ;  /* 0x00000002050075a7 */ /* 0x000e26000800017f */
[----:B------:R-:W-:-:S04]  /*49c0*/  ISETP.NE.AND P1, PT, R11, 0x24, PT ;  /* 0x000000240b00780c */ /* 0x000fc80003f25270 */
[----:B------:R-:W-:Y:S02]  /*49d0*/  SEL R3, RZ, 0x1, P1 ;  /* 0x00000001ff037807 */ /* 0x000fe40000800000 */
[----:B------:R-:W-:Y:S02]  /*49e0*/  SEL R11, R11, RZ, P1 ;  /* 0x000000ff0b0b7207 */ /* 0x000fe40000800000 */
[----:B------:R-:W-:-:S03]  /*49f0*/  LOP3.LUT R10, R10, R3, RZ, 0x3c, !PT ;  /* 0x000000030a0a7212 */ /* 0x000fc600078e3cff */
[----:B------:R-:W-:Y:S01]  /*4a00*/  IMAD R7, R11, 0x8, R0 ;  /* 0x000000080b077824 */ /* 0x000fe200078e0200 */
[----:B------:R-:W-:Y:S01]  /*4a10*/  SHF.L.U32 R4, R10, 0x1f, RZ ;  /* 0x0000001f0a047819 */ /* 0x000fe200000006ff */
[----:B0-----:R-:W-:Y:S06]  /*4a20*/  @!P0 BRA `(.L_x_75) ;  /* 0x0000001400688947 */ /* 0x001fec0003800000 */
.L_x_118:
[----:B------:R-:W1:Y:S01]  /*4a30*/  SYNCS.PHASECHK.TRANS64.TRYWAIT P0, [R7+URZ], R4 ;  /* 0x00000004070075a7 */ /* 0x000e62000800017f */
[----:B0-----:R-:W-:-:S05]  /*4a40*/  VIADD R2, R11, 0x1 ;  /* 0x000000010b027836 */ /* 0x001fca0000000000 */
[----:B------:R-:W-:-:S04]  /*4a50*/  ISETP.NE.AND P1, PT, R2, 0x24, PT ;  /* 0x000000240200780c */ /* 0x000fc80003f25270 */
[----:B------:R-:W-:Y:S02]  /*4a60*/  SEL R3, RZ, 0x1, P1 ;  /* 0x00000001ff037807 */ /* 0x000fe40000800000 */
[----:B------:R-:W-:Y:S02]  /*4a70*/  SEL R9, R2, RZ, P1 ;  /* 0x000000ff02097207 */ /* 0x000fe40000800000 */
[----:B------:R-:W-:-:S03]  /*4a80*/  LOP3.LUT R10, R10, R3, RZ, 0x3c, !PT ;  /* 0x000000030a0a7212 */ /* 0x000fc600078e3cff */
[----:B------:R-:W-:Y:S01]  /*4a90*/  IMAD R6, R9, 0x8, R0 ;  /* 0x0000000809067824 */ /* 0x000fe200078e0200 */
[----:B------:R-:W-:Y:S01]  /*4aa0*/  SHF.L.U32 R5, R10, 0x1f, RZ ;  /* 0x0000001f0a057819 */ /* 0x000fe200000006ff */
[----:B-1----:R-:W-:Y:S06]  /*4ab0*/  @!P0 BRA `(.L_x_76) ;  /* 0x0000001400588947 */ /* 0x002fec0003800000 */
.L_x_119:
[----:B------:R-:W1:Y:S01]  /*4ac0*/  SYNCS.PHASECHK.TRANS64.TRYWAIT P0, [R6+URZ], R5 ;  /* 0x00000005060075a7 */ /* 0x000e62000800017f */
[----:B------:R-:W-:-:S05]  /*4ad0*/  VIADD R2, R9, 0x1 ;  /* 0x0000000109027836 */ /* 0x000fca0000000000 */
[----:B------:R-:W-:-:S04]  /*4ae0*/  ISETP.NE.AND P1, PT, R2, 0x24, PT ;  /* 0x000000240200780c */ /* 0x000fc80003f25270 */
[----:B------:R-:W-:Y:S02]  /*4af0*/  SEL R3, RZ, 0x1, P1 ;  /* 0x00000001ff037807 */ /* 0x000fe40000800000 */
[----:B0-----:R-:W-:Y:S02]  /*4b00*/  SEL R7, R2, RZ, P1 ;  /* 0x000000ff02077207 */ /* 0x001fe40000800000 */
[----:B------:R-:W-:-:S03]  /*4b10*/  LOP3.LUT R10, R10, R3, RZ, 0x3c, !PT ;  /* 0x000000030a0a7212 */ /* 0x000fc600078e3cff */
[----:B------:R-:W-:Y:S01]  /*4b20*/  IMAD R9, R7, 0x8, R0 ;  /* 0x0000000807097824 */ /* 0x000fe200078e0200 */
[----:B------:R-:W-:Y:S01]  /*4b30*/  SHF.L.U32 R4, R10, 0x1f, RZ ;  /* 0x0000001f0a047819 */ /* 0x000fe200000006ff */
[----:B-1----:R-:W-:Y:S06]  /*4b40*/  @!P0 BRA `(.L_x_77) ;  /* 0x0000001400488947 */ /* 0x002fec0003800000 */
.L_x_120:
[----:B------:R-:W1:Y:S01]  /*4b50*/  SYNCS.PHASECHK.TRANS64.TRYWAIT P0, [R9+URZ], R4 ;  /* 0x00000004090075a7 */ /* 0x000e62000800017f */
[----:B------:R-:W-:-:S05]  /*4b60*/  VIADD R2, R7, 0x1 ;  /* 0x0000000107027836 */ /* 0x000fca0000000000 */
[----:B------:R-:W-:-:S04]  /*4b70*/  ISETP.NE.AND P1, PT, R2, 0x24, PT ;  /* 0x000000240200780c */ /* 0x000fc80003f25270 */
[----:B------:R-:W-:Y:S02]  /*4b80*/  SEL R3, RZ, 0x1, P1 ;  /* 0x00000001ff037807 */ /* 0x000fe40000800000 */
[----:B------:R-:W-:Y:S02]  /*4b90*/  SEL R7, R2, RZ, P1 ;  /* 0x000000ff02077207 */ /* 0x000fe40000800000 */
[----:B------:R-:W-:-:S03]  /*4ba0*/  LOP3.LUT R10, R10, R3, RZ, 0x3c, !PT ;  /* 0x000000030a0a7212 */ /* 0x000fc600078e3cff */
[----:B0-----:R-:W-:Y:S01]  /*4bb0*/  IMAD R6, R7, 0x8, R0 ;  /* 0x0000000807067824 */ /* 0x001fe200078e0200 */
[----:B------:R-:W-:Y:S01]  /*4bc0*/  SHF.L.U32 R5, R10, 0x1f, RZ ;  /* 0x0000001f0a057819 */ /* 0x000fe200000006ff */
[----:B-1----:R-:W-:Y:S06]  /*4bd0*/  @!P0 BRA `(.L_x_78) ;  /* 0x0000001400388947 */ /* 0x002fec0003800000 */
.L_x_121:
        /* <DEDUP_REMOVED lines=9> */
.L_x_122:
        /* <DEDUP_REMOVED lines=9> */
.L_x_123:
        /* <DEDUP_REMOVED lines=9> */
.L_x_124:
        /* <DEDUP_REMOVED lines=9> */
.L_x_125:
        /* <DEDUP_REMOVED lines=9> */
.L_x_126:
        /* <DEDUP_REMOVED lines=9> */
.L_x_127:
        /* <DEDUP_REMOVED lines=9> */
.L_x_128:
        /* <DEDUP_REMOVED lines=9> */
.L_x_129:
        /* <DEDUP_REMOVED lines=9> */
.L_x_130:
        /* <DEDUP_REMOVED lines=9> */
.L_x_131:
        /* <DEDUP_REMOVED lines=9> */
.L_x_132:
        /* <DEDUP_REMOVED lines=9> */
.L_x_133:
        /* <DEDUP_REMOVED lines=9> */
.L_x_134:
        /* <DEDUP_REMOVED lines=9> */
.L_x_135:
        /* <DEDUP_REMOVED lines=9> */
.L_x_136:
        /* <DEDUP_REMOVED lines=9> */
.L_x_137:
        /* <DEDUP_REMOVED lines=9> */
.L_x_138:
        /* <DEDUP_REMOVED lines=9> */
.L_x_139:
        /* <DEDUP_REMOVED lines=9> */
.L_x_140:
        /* <DEDUP_REMOVED lines=9> */
.L_x_141:
        /* <DEDUP_REMOVED lines=9> */
.L_x_142:
        /* <DEDUP_REMOVED lines=9> */
.L_x_143:
        /* <DEDUP_REMOVED lines=9> */
.L_x_144:
        /* <DEDUP_REMOVED lines=9> */
.L_x_145:
        /* <DEDUP_REMOVED lines=9> */
.L_x_146:
        /* <DEDUP_REMOVED lines=9> */
.L_x_147:
        /* <DEDUP_REMOVED lines=9> */
.L_x_148:
        /* <DEDUP_REMOVED lines=9> */
.L_x_149:
        /* <DEDUP_REMOVED lines=9> */
.L_x_150:
        /* <DEDUP_REMOVED lines=9> */
.L_x_151:
[----:B------:R-:W1:Y:S01]  /*5cc0*/  SYNCS.PHASECHK.TRANS64.TRYWAIT P0, [R6+URZ], R5 ;  /* 0x00000005060075a7 */ /* 0x000e62000800017f */
[----:B------:R-:W-:-:S05]  /*5cd0*/  VIADD R2, R7, 0x1 ;  /* 0x0000000107027836 */ /* 0x000fca0000000000 */
[----:B------:R-:W-:-:S04]  /*5ce0*/  ISETP.NE.AND P1, PT, R2, 0x24, PT ;  /* 0x000000240200780c */ /* 0x000fc80003f25270 */
[----:B0-----:R-:W-:Y:S02]  /*5cf0*/  SEL R4, RZ, 0x1, P1 ;  /* 0x00000001ff047807 */ /* 0x001fe40000800000 */
[----:B------:R-:W-:Y:S02]  /*5d00*/  SEL R3, R2, RZ, P1 ;  /* 0x000000ff02037207 */ /* 0x000fe40000800000 */
[----:B------:R-:W-:Y:S01]  /*5d10*/  LOP3.LUT R4, R11, R4, RZ, 0x3c, !PT ;  /* 0x000000040b047212 */ /* 0x000fe200078e3cff */
[----:B-1----:R-:W-:Y:S06]  /*5d20*/  @!P0 BRA `(.L_x_109) ;  /* 0x0000000c00508947 */ /* 0x002fec0003800000 */
.L_x_152:
[----:B------:R-:W-:Y:S01]  /*5d30*/  IMAD R3, R3, 0x8, R0 ;  /* 0x0000000803037824 */ /* 0x000fe200078e0200 */
[----:B------:R-:W-:-:S07]  /*5d40*/  SHF.L.U32 R0, R4, 0x1f, RZ ;  /* 0x0000001f04007819 */ /* 0x000fce00000006ff */
.L_x_110:
[----:B-1----:R1:W2:Y:S02]  /*5d50*/  SYNCS.PHASECHK.TRANS64.TRYWAIT P0, [R3+URZ], R0 ;  /* 0x00000000030075a7 */ /* 0x0022a4000800017f */
[----:B--2---:R-:W-:Y:S05]  /*5d60*/  @!P0 NANOSLEEP.SYNCS 0x989680 ;  /* 0x009896800000895d */ /* 0x004fea0003900000 */
[----:B------:R-:W2:Y:S02]  /*5d70*/  @!P0 SYNCS.PHASECHK.TRANS64 P0, [R3+URZ], R0 ;  /* 0x00000000030085a7 */ /* 0x000ea4000800007f */
[----:B--2---:R-:W-:Y:S05]  /*5d80*/  @!P0 BRA `(.L_x_110) ;  /* 0xfffffffc00f08947 */ /* 0x004fea000383ffff */
.L_x_73:
[----:B------:R-:W-:Y:S05]  /*5d90*/  BSYNC B0 ;  /* 0x0000000000007941 */ /* 0x000fea0003800000 */
.L_x_72:
[----:B------:R-:W-:Y:S05]  /*5da0*/  EXIT ;  /* 0x000000000000794d */ /* 0x000fea0003800000 */
.L_x_18:
[----:B-1----:R-:W-:-:S04]  /*5db0*/  IMAD.U32 R3, RZ, RZ, UR6 ;  /* 0x00000006ff037e24 */ /* 0x002fc8000f8e00ff */
[----:B------:R1:W4:Y:S03]  /*5dc0*/  SYNCS.PHASECHK.TRANS64.TRYWAIT P0, [R3+URZ], R2 ;  /* 0x00000002030075a7 */ /* 0x000326000800017f */
[----:B----4-:R-:W-:Y:S05]  /*5dd0*/  @!P0 NANOSLEEP.SYNCS 0x989680 ;  /* 0x009896800000895d */ /* 0x010fea0003900000 */
[----:B------:R-:W4:Y:S02]  /*5de0*/  @!P0 SYNCS.PHASECHK.TRANS64 P0, [R3+URZ], R2 ;  /* 0x00000002030085a7 */ /* 0x000f24000800007f */
[----:B----4-:R-:W-:Y:S05]  /*5df0*/  @!P0 BRA `(.L_x_18) ;  /* 0xfffffffc00ec8947 */ /* 0x010fea000383ffff */
[----:B------:R-:W-:Y:S05]  /*5e00*/  BRA `(.L_x_17) ;  /* 0xffffffb800907947 */ /* 0x000fea000383ffff */
.L_x_24:
[----:B-1----:R-:W-:-:S04]  /*5e10*/  IMAD.U32 R12, RZ, RZ, UR9 ;  /* 0x00000009ff0c7e24 */ /* 0x002fc8000f8e00ff */
[----:B------:R1:W4:Y:S03]  /*5e20*/  SYNCS.PHASECHK.TRANS64.TRYWAIT P0, [R12+URZ], R3 ;  /* 0x000000030c0075a7 */ /* 0x000326000800017f */
[----:B----4-:R-:W-:Y:S05]  /*5e30*/  @!P0 NANOSLEEP.SYNCS 0x989680 ;  /* 0x009896800000895d */ /* 0x010fea0003900000 */
[----:B------:R-:W4:Y:S02]  /*5e40*/  @!P0 SYNCS.PHASECHK.TRANS64 P0, [R12+URZ], R3 ;  /* 0x000000030c0085a7 */ /* 0x000f24000800007f */
[----:B----4-:R-:W-:Y:S05]  /*5e50*/  @!P0 BRA `(.L_x_24) ;  /* 0xfffffffc00ec8947 */ /* 0x010fea000383ffff */
[----:B------:R-:W-:Y:S05]  /*5e60*/  BRA `(.L_x_23) ;  /* 0xffffffbc00707947 */ /* 0x000fea000383ffff */
.L_x_59:
[----:B------:R-:W-:Y:S01]  /*5e70*/  BSSY B1, `(.L_x_111) ;  /* 0x0000006000017945 */ /* 0x000fe20003800000 */
[----:B------:R-:W-:-:S07]  /*5e80*/  IMAD.MOV.U32 R2, RZ, RZ, -0x1 ;  /* 0xffffffffff027424 */ /* 0x000fce00078e00ff */
[----:B------:R-:W-:Y:S05]  /*5e90*/  WARPSYNC.COLLECTIVE R2, `(.L_x_112) ;  /* 0x00000000020c7348 */ /* 0x000fea0003c00000 */
[----:B------:R-:W-:Y:S02]  /*5ea0*/  ELECT P1, UR62, PT ;  /* 0x00000000003e782f */ /* 0x000fe40003820000 */
[----:B------:R-:W-:Y:S01]  /*5eb0*/  MOV R2, UR62 ;  /* 0x0000003e00027c02 */ /* 0x000fe20008000f00 */
[----:B------:R-:W-:Y:S10]  /*5ec0*/  ENDCOLLECTIVE ;  /* 0x000000000000791b */ /* 0x000ff40003800000 */
.L_x_112:
[----:B------:R-:W-:Y:S05]  /*5ed0*/  BSYNC B1 ;  /* 0x0000000000017941 */ /* 0x000fea0003800000 */
.L_x_111:
[----:B------:R-:W-:Y:S05]  /*5ee0*/  BRA `(.L_x_113) ;  /* 0xffffffdc00bc7947 */ /* 0x000fea000383ffff */
.L_x_62:
[----:B-1----:R1:W2:Y:S02]  /*5ef0*/  SYNCS.PHASECHK.TRANS64.TRYWAIT P1, [R20+URZ+0x120], R5 ;  /* 0x00012005140075a7 */ /* 0x0022a4000802017f */
[----:B--2---:R-:W-:Y:S05]  /*5f00*/  @!P1 NANOSLEEP.SYNCS 0x989680 ;  /* 0x009896800000995d */ /* 0x004fea0003900000 */
[----:B------:R-:W2:Y:S02]  /*5f10*/  @!P1 SYNCS.PHASECHK.TRANS64 P1, [R20+URZ+0x120], R5 ;  /* 0x00012005140095a7 */ /* 0x000ea4000802007f */
[----:B--2---:R-:W-:Y:S05]  /*5f20*/  @!P1 BRA `(.L_x_62) ;  /* 0xfffffffc00f09947 */ /* 0x004fea000383ffff */
[----:B------:R-:W-:Y:S05]  /*5f30*/  BRA `(.L_x_114) ;  /* 0xffffffdc00f07947 */ /* 0x000fea000383ffff */
.L_x_71:
[----:B------:R-:W-:Y:S01]  /*5f40*/  BSSY B0, `(.L_x_115) ;  /* 0x0000006000007945 */ /* 0x000fe20003800000 */
[----:B------:R-:W-:-:S07]  /*5f50*/  IMAD.MOV.U32 R2, RZ, RZ, -0x1 ;  /* 0xffffffffff027424 */ /* 0x000fce00078e00ff */
[----:B------:R-:W-:Y:S05]  /*5f60*/  WARPSYNC.COLLECTIVE R2, `(.L_x_116) ;  /* 0x00000000020c7348 */ /* 0x000fea0003c00000 */
[----:B------:R-:W-:Y:S02]  /*5f70*/  ELECT P1, UR62, PT ;  /* 0x00000000003e782f */ /* 0x000fe40003820000 */
[----:B------:R-:W-:Y:S01]  /*5f80*/  MOV R2, UR62 ;  /* 0x0000003e00027c02 */ /* 0x000fe20008000f00 */
[----:B------:R-:W-:Y:S10]  /*5f90*/  ENDCOLLECTIVE ;  /* 0x000000000000791b */ /* 0x000ff40003800000 */
.L_x_116:
[----:B------:R-:W-:Y:S05]  /*5fa0*/  BSYNC B0 ;  /* 0x0000000000007941 */ /* 0x000fea0003800000 */
.L_x_115:
[----:B------:R-:W-:Y:S01]  /*5fb0*/  PLOP3.LUT P0, PT, P1, PT, PT, 0x80, 0x0 ;  /* 0x000000000000781c */ /* 0x000fe20000f0f070 */
[----:B------:R-:W-:-:S12]  /*5fc0*/  BRA `(.L_x_117) ;  /* 0xffffffe800447947 */ /* 0x000fd8000383ffff */
.L_x_75:
[----:B0-----:R0:W1:Y:S02]  /*5fd0*/  SYNCS.PHASECHK.TRANS64.TRYWAIT P0, [R5+URZ], R2 ;  /* 0x00000002050075a7 */ /* 0x001064000800017f */
[----:B-1----:R-:W-:Y:S05]  /*5fe0*/  @!P0 NANOSLEEP.SYNCS 0x989680 ;  /* 0x009896800000895d */ /* 0x002fea0003900000 */
[----:B------:R-:W1:Y:S02]  /*5ff0*/  @!P0 SYNCS.PHASECHK.TRANS64 P0, [R5+URZ], R2 ;  /* 0x00000002050085a7 */ /* 0x000e64000800007f */
[----:B-1----:R-:W-:Y:S05]  /*6000*/  @!P0 BRA `(.L_x_75) ;  /* 0xfffffffc00f08947 */ /* 0x002fea000383ffff */
[----:B------:R-:W-:Y:S05]  /*6010*/  BRA `(.L_x_118) ;  /* 0xffffffe800847947 */ /* 0x000fea000383ffff */
.L_x_76:
[----:B0-----:R0:W1:Y:S02]  /*6020*/  SYNCS.PHASECHK.TRANS64.TRYWAIT P0, [R7+URZ], R4 ;  /* 0x00000004070075a7 */ /* 0x001064000800017f */
[----:B-1----:R-:W-:Y:S05]  /*6030*/  @!P0 NANOSLEEP.SYNCS 0x989680 ;  /* 0x009896800000895d */ /* 0x002fea0003900000 */
[----:B------:R-:W1:Y:S02]  /*6040*/  @!P0 SYNCS.PHASECHK.TRANS64 P0, [R7+URZ], R4 ;  /* 0x00000004070085a7 */ /* 0x000e64000800007f */
[----:B-1----:R-:W-:Y:S05]  /*6050*/  @!P0 BRA `(.L_x_76) ;  /* 0xfffffffc00f08947 */ /* 0x002fea000383ffff */
[----:B------:R-:W-:Y:S05]  /*6060*/  BRA `(.L_x_119) ;  /* 0xffffffe800947947 */ /* 0x000fea000383ffff */
.L_x_77:
[----:B0-----:R0:W1:Y:S02]  /*6070*/  SYNCS.PHASECHK.TRANS64.TRYWAIT P0, [R6+URZ], R5 ;  /* 0x00000005060075a7 */ /* 0x001064000800017f */
[----:B-1----:R-:W-:Y:S05]  /*6080*/  @!P0 NANOSLEEP.SYNCS 0x989680 ;  /* 0x009896800000895d */ /* 0x002fea0003900000 */
[----:B------:R-:W1:Y:S02]  /*6090*/  @!P0 SYNCS.PHASECHK.TRANS64 P0, [R6+URZ], R5 ;  /* 0x00000005060085a7 */ /* 0x000e64000800007f */
[----:B-1----:R-:W-:Y:S05]  /*60a0*/  @!P0 BRA `(.L_x_77) ;  /* 0xfffffffc00f08947 */ /* 0x002fea000383ffff */
[----:B------:R-:W-:Y:S05]  /*60b0*/  BRA `(.L_x_120) ;  /* 0xffffffe800a47947 */ /* 0x000fea000383ffff */
.L_x_78:
[----:B0-----:R0:W1:Y:S02]  /*60c0*/  SYNCS.PHASECHK.TRANS64.TRYWAIT P0, [R9+URZ], R4 ;  /* 0x00000004090075a7 */ /* 0x001064000800017f */
[----:B-1----:R-:W-:Y:S05]  /*60d0*/  @!P0 NANOSLEEP.SYNCS 0x989680 ;  /* 0x009896800000895d */ /* 0x002fea0003900000 */
[----:B------:R-:W1:Y:S02]  /*60e0*/  @!P0 SYNCS.PHASECHK.TRANS64 P0, [R9+URZ], R4 ;  /* 0x00000004090085a7 */ /* 0x000e64000800007f */
[----:B-1----:R-:W-:Y:S05]  /*60f0*/  @!P0 BRA `(.L_x_78) ;  /* 0xfffffffc00f08947 */ /* 0x002fea000383ffff */
[----:B------:R-:W-:Y:S05]  /*6100*/  BRA `(.L_x_121) ;  /* 0xffffffe800b47947 */ /* 0x000fea000383ffff */
.L_x_79:
[----:B0-----:R0:W1:Y:S02]  /*6110*/  SYNCS.PHASECHK.TRANS64.TRYWAIT P0, [R6+URZ], R5 ;  /* 0x00000005060075a7 */ /* 0x001064000800017f */
[----:B-1----:R-:W-:Y:S05]  /*6120*/  @!P0 NANOSLEEP.SYNCS 0x989680 ;  /* 0x009896800000895d */ /* 0x002fea0003900000 */
[----:B------:R-:W1:Y:S02]  /*6130*/  @!P0 SYNCS.PHASECHK.TRANS64 P0, [R6+URZ], R5 ;  /* 0x00000005060085a7 */ /* 0x000e64000800007f */
[----:B-1----:R-:W-:Y:S05]  /*6140*/  @!P0 BRA `(.L_x_79) ;  /* 0xfffffffc00f08947 */ /* 0x002fea000383ffff */
[----:B------:R-:W-:Y:S05]  /*6150*/  BRA `(.L_x_122) ;  /* 0xffffffe800c47947 */ /* 0x000fea000383ffff */
.L_x_80:
[----:B0-----:R0:W1:Y:S02]  /*6160*/  SYNCS.PHASECHK.TRANS64.TRYWAIT P0, [R9+URZ], R4 ;  /* 0x00000004090075a7 */ /* 0x001064000800017f */
[----:B-1----:R-:W-:Y:S05]  /*6170*/  @!P0 NANOSLEEP.SYNCS 0x989680 ;  /* 0x009896800000895d */ /* 0x002fea0003900000 */
[----:B------:R-:W1:Y:S02]  /*6180*/  @!P0 SYNCS.PHASECHK.TRANS64 P0, [R9+URZ], R4 ;  /* 0x00000004090085a7 */ /* 0x000e64000800007f */
[----:B-1----:R-:W-:Y:S05]  /*6190*/  @!P0 BRA `(.L_x_80) ;  /* 0xfffffffc00f08947 */ /* 0x002fea000383ffff */
[----:B------:R-:W-:Y:S05]  /*61a0*/  BRA `(.L_x_123) ;  /* 0xffffffe800d47947 */ /* 0x000fea000383ffff */
.L_x_81:
[----:B0-----:R0:W1:Y:S02]  /*61b0*/  SYNCS.PHASECHK.TRANS64.TRYWAIT P0, [R6+URZ], R5 ;  /* 0x00000005060075a7 */ /* 0x001064000800017f */
[----:B-1----:R-:W-:Y:S05]  /*61c0*/  @!P0 NANOSLEEP.SYNCS 0x989680 ;  /* 0x009896800000895d */ /* 0x002fea0003900000 */
[----:B------:R-:W1:Y:S02]  /*61d0*/  @!P0 SYNCS.PHASECHK.TRANS64 P0, [R6+URZ], R5 ;  /* 0x00000005060085a7 */ /* 0x000e64000800007f */
[----:B-1----:R-:W-:Y:S05]  /*61e0*/  @!P0 BRA `(.L_x_81) ;  /* 0xfffffffc00f08947 */ /* 0x002fea000383ffff */
[----:B------:R-:W-:Y:S05]  /*61f0*/  BRA `(.L_x_124) ;  /* 0xffffffe800e47947 */ /* 0x000fea000383ffff */
.L_x_82:
[----:B0-----:R0:W1:Y:S02]  /*6200*/  SYNCS.PHASECHK.TRANS64.TRYWAIT P0, [R9+URZ], R4 ;  /* 0x00000004090075a7 */ /* 0x001064000800017f */
[----:B-1----:R-:W-:Y:S05]  /*6210*/  @!P0 NANOSLEEP.SYNCS 0x989680 ;  /* 0x009896800000895d */ /* 0x002fea0003900000 */
[----:B------:R-:W1:Y:S02]  /*6220*/  @!P0 SYNCS.PHASECHK.TRANS64 P0, [R9+URZ], R4 ;  /* 0x00000004090085a7 */ /* 0x000e64000800007f */
[----:B-1----:R-:W-:Y:S05]  /*6230*/  @!P0 BRA `(.L_x_82) ;  /* 0xfffffffc00f08947 */ /* 0x002fea000383ffff */
[----:B------:R-:W-:Y:S05]  /*6240*/  BRA `(.L_x_125) ;  /* 0xffffffe800f47947 */ /* 0x000fea000383ffff */
.L_x_83:
[----:B0-----:R0:W1:Y:S02]  /*6250*/  SYNCS.PHASECHK.TRANS64.TRYWAIT P0, [R6+URZ], R5 ;  /* 0x00000005060075a7 */ /* 0x001064000800017f */
[----:B-1----:R-:W-:Y:S05]  /*6260*/  @!P0 NANOSLEEP.SYNCS 0x989680 ;  /* 0x009896800000895d */ /* 0x002fea0003900000 */
[----:B------:R-:W1:Y:S02]  /*6270*/  @!P0 SYNCS.PHASECHK.TRANS64 P0, [R6+URZ], R5 ;  /* 0x00000005060085a7 */ /* 0x000e64000800007f */
[----:B-1----:R-:W-:Y:S05]  /*6280*/  @!P0 BRA `(.L_x_83) ;  /* 0xfffffffc00f08947 */ /* 0x002fea000383ffff */
[----:B------:R-:W-:Y:S05]  /*6290*/  BRA `(.L_x_126) ;  /* 0xffffffec00047947 */ /* 0x000fea000383ffff */
.L_x_84:
[----:B0-----:R0:W1:Y:S02]  /*62a0*/  SYNCS.PHASECHK.TRANS64.TRYWAIT P0, [R9+URZ], R4 ;  /* 0x00000004090075a7 */ /* 0x001064000800017f */
[----:B-1----:R-:W-:Y:S05]  /*62b0*/  @!P0 NANOSLEEP.SYNCS 0x989680 ;  /* 0x009896800000895d */ /* 0x002fea0003900000 */
[----:B------:R-:W1:Y:S02]  /*62c0*/  @!P0 SYNCS.PHASECHK.TRANS64 P0, [R9+URZ], R4 ;  /* 0x00000004090085a7 */ /* 0x000e64000800007f */
[----:B-1----:R-:W-:Y:S05]  /*62d0*/  @!P0 BRA `(.L_x_84) ;  /* 0xfffffffc00f08947 */ /* 0x002fea000383ffff */
[----:B------:R-:W-:Y:S05]  /*62e0*/  BRA `(.L_x_127) ;  /* 0xffffffec00147947 */ /* 0x000fea000383ffff */
.L_x_85:
[----:B0-----:R0:W1:Y:S02]  /*62f0*/  SYNCS.PHASECHK.TRANS64.TRYWAIT P0, [R6+URZ], R5 ;  /* 0x00000005060075a7 */ /* 0x001064000800017f */
[----:B-1----:R-:W-:Y:S05]  /*6300*/  @!P0 NANOSLEEP.SYNCS 0x989680 ;  /* 0x009896800000895d */ /* 0x002fea0003900000 */
[----:B------:R-:W1:Y:S02]  /*6310*/  @!P0 SYNCS.PHASECHK.TRANS64 P0, [R6+URZ], R5 ;  /* 0x00000005060085a7 */ /* 0x000e64000800007f */
[----:B-1----:R-:W-:Y:S05]  /*6320*/  @!P0 BRA `(.L_x_85) ;  /* 0xfffffffc00f08947 */ /* 0x002fea000383ffff */
[----:B------:R-:W-:Y:S05]  /*6330*/  BRA `(.L_x_128) ;  /* 0xffffffec00247947 */ /* 0x000fea000383ffff */
.L_x_86:
[----:B0-----:R0:W1:Y:S02]  /*6340*/  SYNCS.PHASECHK.TRANS64.TRYWAIT P0, [R9+URZ], R4 ;  /* 0x00000004090075a7 */ /* 0x001064000800017f */
[----:B-1----:R-:W-:Y:S05]  /*6350*/  @!P0 NANOSLEEP.SYNCS 0x989680 ;  /* 0x009896800000895d */ /* 0x002fea0003900000 */
[----:B------:R-:W1:Y:S02]  /*6360*/  @!P0 SYNCS.PHASECHK.TRANS64 P0, [R9+URZ], R4 ;  /* 0x00000004090085a7 */ /* 0x000e64000800007f */
[----:B-1----:R-:W-:Y:S05]  /*6370*/  @!P0 BRA `(.L_x_86) ;  /* 0xfffffffc00f08947 */ /* 0x002fea000383ffff */
[----:B------:R-:W-:Y:S05]  /*6380*/  BRA `(.L_x_129) ;  /* 0xffffffec00347947 */ /* 0x000fea000383ffff */
.L_x_87:
[----:B0-----:R0:W1:Y:S02]  /*6390*/  SYNCS.PHASECHK.TRANS64.TRYWAIT P0, [R6+URZ], R5 ;  /* 0x00000005060075a7 */ /* 0x001064000800017f */
[----:B-1----:R-:W-:Y:S05]  /*63a0*/  @!P0 NANOSLEEP.SYNCS 0x989680 ;  /* 0x009896800000895d */ /* 0x002fea0003900000 */
[----:B------:R-:W1:Y:S02]  /*63b0*/  @!P0 SYNCS.PHASECHK.TRANS64 P0, [R6+URZ], R5 ;  /* 0x00000005060085a7 */ /* 0x000e64000800007f */
[----:B-1----:R-:W-:Y:S05]  /*63c0*/  @!P0 BRA `(.L_x_87) ;  /* 0xfffffffc00f08947 */ /* 0x002fea000383ffff */
[----:B------:R-:W-:Y:S05]  /*63d0*/  BRA `(.L_x_130) ;  /* 0xffffffec00447947 */ /* 0x000fea000383ffff */
.L_x_88:
[----:B0-----:R0:W1:Y:S02]  /*63e0*/  SYNCS.PHASECHK.TRANS64.TRYWAIT P0, [R9+URZ], R4 ;  /* 0x00000004090075a7 */ /* 0x001064000800017f */
[----:B-1----:R-:W-:Y:S05]  /*63f0*/  @!P0 NANOSLEEP.SYNCS 0x989680 ;  /* 0x009896800000895d */ /* 0x002fea0003900000 */
[----:B------:R-:W1:Y:S02]  /*6400*/  @!P0 SYNCS.PHASECHK.TRANS64 P0, [R9+URZ], R4 ;  /* 0x00000004090085a7 */ /* 0x000e64000800007f */
[----:B-1----:R-:W-:Y:S05]  /*6410*/  @!P0 BRA `(.L_x_88) ;  /* 0xfffffffc00f08947 */ /* 0x002fea000383ffff */
[----:B------:R-:W-:Y:S05]  /*6420*/  BRA `(.L_x_131) ;  /* 0xffffffec00547947 */ /* 0x000fea000383ffff */
.L_x_89:
[----:B0-----:R0:W1:Y:S02]  /*6430*/  SYNCS.PHASECHK.TRANS64.TRYWAIT P0, [R6+URZ], R5 ;  /* 0x00000005060075a7 */ /* 0x001064000800017f */
[----:B-1----:R-:W-:Y:S05]  /*6440*/  @!P0 NANOSLEEP.SYNCS 0x989680 ;  /* 0x009896800000895d */ /* 0x002fea0003900000 */
[----:B------:R-:W1:Y:S02]  /*6450*/  @!P0 SYNCS.PHASECHK.TRANS64 P0, [R6+URZ], R5 ;  /* 0x00000005060085a7 */ /* 0x000e64000800007f */
[----:B-1----:R-:W-:Y:S05]  /*6460*/  @!P0 BRA `(.L_x_89) ;  /* 0xfffffffc00f08947 */ /* 0x002fea000383ffff */
[----:B------:R-:W-:Y:S05]  /*6470*/  BRA `(.L_x_132) ;  /* 0xffffffec00647947 */ /* 0x000fea000383ffff */
.L_x_90:
[----:B0-----:R0:W1:Y:S02]  /*6480*/  SYNCS.PHASECHK.TRANS64.TRYWAIT P0, [R9+URZ], R4 ;  /* 0x00000004090075a7 */ /* 0x001064000800017f */
[----:B-1----:R-:W-:Y:S05]  /*6490*/  @!P0 NANOSLEEP.SYNCS 0x989680 ;  /* 0x009896800000895d */ /* 0x002fea0003900000 */
[----:B------:R-:W1:Y:S02]  /*64a0*/  @!P0 SYNCS.PHASECHK.TRANS64 P0, [R9+URZ], R4 ;  /* 0x00000004090085a7 */ /* 0x000e64000800007f */
[----:B-1----:R-:W-:Y:S05]  /*64b0*/  @!P0 BRA `(.L_x_90) ;  /* 0xfffffffc00f08947 */ /* 0x002fea000383ffff */
[----:B------:R-:W-:Y:S05]  /*64c0*/  BRA `(.L_x_133) ;  /* 0xffffffec00747947 */ /* 0x000fea000383ffff */
.L_x_91:
[----:B0-----:R0:W1:Y:S02]  /*64d0*/  SYNCS.PHASECHK.TRANS64.TRYWAIT P0, [R6+URZ], R5 ;  /* 0x00000005060075a7 */ /* 0x001064000800017f */
[----:B-1----:R-:W-:Y:S05]  /*64e0*/  @!P0 NANOSLEEP.SYNCS 0x989680 ;  /* 0x009896800000895d */ /* 0x002fea0003900000 */
[----:B------:R-:W1:Y:S02]  /*64f0*/  @!P0 SYNCS.PHASECHK.TRANS64 P0, [R6+URZ], R5 ;  /* 0x00000005060085a7 */ /* 0x000e64000800007f */
[----:B-1----:R-:W-:Y:S05]  /*6500*/  @!P0 BRA `(.L_x_91) ;  /* 0xfffffffc00f08947 */ /* 0x002fea000383ffff */
[----:B------:R-:W-:Y:S05]  /*6510*/  BRA `(.L_x_134) ;  /* 0xffffffec00847947 */ /* 0x000fea000383ffff */
.L_x_92:
[----:B0-----:R0:W1:Y:S02]  /*6520*/  SYNCS.PHASECHK.TRANS64.TRYWAIT P0, [R9+URZ], R4 ;  /* 0x00000004090075a7 */ /* 0x001064000800017f */
[----:B-1----:R-:W-:Y:S05]  /*6530*/  @!P0 NANOSLEEP.SYNCS 0x989680 ;  /* 0x009896800000895d */ /* 0x002fea0003900000 */
[----:B------:R-:W1:Y:S02]  /*6540*/  @!P0 SYNCS.PHASECHK.TRANS64 P0, [R9+URZ], R4 ;  /* 0x00000004090085a7 */ /* 0x000e64000800007f */
[----:B-1----:R-:W-:Y:S05]  /*6550*/  @!P0 BRA `(.L_x_92) ;  /* 0xfffffffc00f08947 */ /* 0x002fea000383ffff */
[----:B------:R-:W-:Y:S05]  /*6560*/  BRA `(.L_x_135) ;  /* 0xffffffec00947947 */ /* 0x000fea000383ffff */
.L_x_93:
[----:B0-----:R0:W1:Y:S02]  /*6570*/  SYNCS.PHASECHK.TRANS64.TRYWAIT P0, [R6+URZ], R5 ;  /* 0x00000005060075a7 */ /* 0x001064000800017f */
[----:B-1----:R-:W-:Y:S05]  /*6580*/  @!P0 NANOSLEEP.SYNCS 0x989680 ;  /* 0x009896800000895d */ /* 0x002fea0003900000 */
[----:B------:R-:W1:Y:S02]  /*6590*/  @!P0 SYNCS.PHASECHK.TRANS64 P0, [R6+URZ], R5 ;  /* 0x00000005060085a7 */ /* 0x000e64000800007f */
[----:B-1----:R-:W-:Y:S05]  /*65a0*/  @!P0 BRA `(.L_x_93) ;  /* 0xfffffffc00f08947 */ /* 0x002fea000383ffff */
[----:B------:R-:W-:Y:S05]  /*65b0*/  BRA `(.L_x_136) ;  /* 0xffffffec00a47947 */ /* 0x000fea000383ffff */
.L_x_94:
[----:B0-----:R0:W1:Y:S02]  /*65c0*/  SYNCS.PHASECHK.TRANS64.TRYWAIT P0, [R9+URZ], R4 ;  /* 0x00000004090075a7 */ /* 0x001064000800017f */
[----:B-1----:R-:W-:Y:S05]  /*65d0*/  @!P0 NANOSLEEP.SYNCS 0x989680 ;  /* 0x009896800000895d */ /* 0x002fea0003900000 */
[----:B------:R-:W1:Y:S02]  /*65e0*/  @!P0 SYNCS.PHASECHK.TRANS64 P0, [R9+URZ], R4 ;  /* 0x00000004090085a7 */ /* 0x000e64000800007f */
[----:B-1----:R-:W-:Y:S05]  /*65f0*/  @!P0 BRA `(.L_x_94) ;  /* 0xfffffffc00f08947 */ /* 0x002fea000383ffff */
[----:B------:R-:W-:Y:S05]  /*6600*/  BRA `(.L_x_137) ;  /* 0xffffffec00b47947 */ /* 0x000fea000383ffff */
.L_x_95:
[----:B0-----:R0:W1:Y:S02]  /*6610*/  SYNCS.PHASECHK.TRANS64.TRYWAIT P0, [R6+URZ], R5 ;  /* 0x00000005060075a7 */ /* 0x001064000800017f */
[----:B-1----:R-:W-:Y:S05]  /*6620*/  @!P0 NANOSLEEP.SYNCS 0x989680 ;  /* 0x009896800000895d */ /* 0x002fea0003900000 */
[----:B------:R-:W1:Y:S02]  /*6630*/  @!P0 SYNCS.PHASECHK.TRANS64 P0, [R6+URZ], R5 ;  /* 0x00000005060085a7 */ /* 0x000e64000800007f */
[----:B-1----:R-:W-:Y:S05]  /*6640*/  @!P0 BRA `(.L_x_95) ;  /* 0xfffffffc00f08947 */ /* 0x002fea000383ffff */
[----:B------:R-:W-:Y:S05]  /*6650*/  BRA `(.L_x_138) ;  /* 0xffffffec00c47947 */ /* 0x000fea000383ffff */
.L_x_96:
[----:B0-----:R0:W1:Y:S02]  /*6660*/  SYNCS.PHASECHK.TRANS64.TRYWAIT P0, [R9+URZ], R4 ;  /* 0x00000004090075a7 */ /* 0x001064000800017f */
[----:B-1----:R-:W-:Y:S05]  /*6670*/  @!P0 NANOSLEEP.SYNCS 0x989680 ;  /* 0x009896800000895d */ /* 0x002fea0003900000 */
[----:B------:R-:W1:Y:S02]  /*6680*/  @!P0 SYNCS.PHASECHK.TRANS64 P0, [R9+URZ], R4 ;  /* 0x00000004090085a7 */ /* 0x000e64000800007f */
[----:B-1----:R-:W-:Y:S05]  /*6690*/  @!P0 BRA `(.L_x_96) ;  /* 0xfffffffc00f08947 */ /* 0x002fea000383ffff */
[----:B------:R-:W-:Y:S05]  /*66a0*/  BRA `(.L_x_139) ;  /* 0xffffffec00d47947 */ /* 0x000fea000383ffff */
.L_x_97:
[----:B0-----:R0:W1:Y:S02]  /*66b0*/  SYNCS.PHASECHK.TRANS64.TRYWAIT P0, [R6+URZ], R5 ;  /* 0x00000005060075a7 */ /* 0x001064000800017f */
[----:B-1----:R-:W-:Y:S05]  /*66c0*/  @!P0 NANOSLEEP.SYNCS 0x989680 ;  /* 0x009896800000895d */ /* 0x002fea0003900000 */
[----:B------:R-:W1:Y:S02]  /*66d0*/  @!P0 SYNCS.PHASECHK.TRANS64 P0, [R6+URZ], R5 ;  /* 0x00000005060085a7 */ /* 0x000e64000800007f */
[----:B-1----:R-:W-:Y:S05]  /*66e0*/  @!P0 BRA `(.L_x_97) ;  /* 0xfffffffc00f08947 */ /* 0x002fea000383ffff */
[----:B------:R-:W-:Y:S05]  /*66f0*/  BRA `(.L_x_140) ;  /* 0xffffffec00e47947 */ /* 0x000fea000383ffff */
.L_x_98:
[----:B0-----:R0:W1:Y:S02]  /*6700*/  SYNCS.PHASECHK.TRANS64.TRYWAIT P0, [R9+URZ], R4 ;  /* 0x00000004090075a7 */ /* 0x001064000800017f */
[----:B-1----:R-:W-:Y:S05]  /*6710*/  @!P0 NANOSLEEP.SYNCS 0x989680 ;  /* 0x009896800000895d */ /* 0x002fea0003900000 */
[----:B------:R-:W1:Y:S02]  /*6720*/  @!P0 SYNCS.PHASECHK.TRANS64 P0, [R9+URZ], R4 ;  /* 0x00000004090085a7 */ /* 0x000e64000800007f */
[----:B-1----:R-:W-:Y:S05]  /*6730*/  @!P0 BRA `(.L_x_98) ;  /* 0xfffffffc00f08947 */ /* 0x002fea000383ffff */
[----:B------:R-:W-:Y:S05]  /*6740*/  BRA `(.L_x_141) ;  /* 0xffffffec00f47947 */ /* 0x000fea000383ffff */
.L_x_99:
[----:B0-----:R0:W1:Y:S02]  /*6750*/  SYNCS.PHASECHK.TRANS64.TRYWAIT P0, [R6+URZ], R5 ;  /* 0x00000005060075a7 */ /* 0x001064000800017f */
[----:B-1----:R-:W-:Y:S05]  /*6760*/  @!P0 NANOSLEEP.SYNCS 0x989680 ;  /* 0x009896800000895d */ /* 0x002fea0003900000 */
[----:B------:R-:W1:Y:S02]  /*6770*/  @!P0 SYNCS.PHASECHK.TRANS64 P0, [R6+URZ], R5 ;  /* 0x00000005060085a7 */ /* 0x000e64000800007f */
[----:B-1----:R-:W-:Y:S05]  /*6780*/  @!P0 BRA `(.L_x_99) ;  /* 0xfffffffc00f08947 */ /* 0x002fea000383ffff */
[----:B------:R-:W-:Y:S05]  /*6790*/  BRA `(.L_x_142) ;  /* 0xfffffff000047947 */ /* 0x000fea000383ffff */
.L_x_100:
[----:B0-----:R0:W1:Y:S02]  /*67a0*/  SYNCS.PHASECHK.TRANS64.TRYWAIT P0, [R9+URZ], R4 ;  /* 0x00000004090075a7 */ /* 0x001064000800017f */
[----:B-1----:R-:W-:Y:S05]  /*67b0*/  @!P0 NANOSLEEP.SYNCS 0x989680 ;  /* 0x009896800000895d */ /* 0x002fea0003900000 */
[----:B------:R-:W1:Y:S02]  /*67c0*/  @!P0 SYNCS.PHASECHK.TRANS64 P0, [R9+URZ], R4 ;  /* 0x00000004090085a7 */ /* 0x000e64000800007f */
[----:B-1----:R-:W-:Y:S05]  /*67d0*/  @!P0 BRA `(.L_x_100) ;  /* 0xfffffffc00f08947 */ /* 0x002fea000383ffff */
[----:B------:R-:W-:Y:S05]  /*67e0*/  BRA `(.L_x_143) ;  /* 0xfffffff000147947 */ /* 0x000fea000383ffff */
.L_x_101:
[----:B0-----:R0:W1:Y:S02]  /*67f0*/  SYNCS.PHASECHK.TRANS64.TRYWAIT P0, [R6+URZ], R5 ;  /* 0x00000005060075a7 */ /* 0x001064000800017f */
[----:B-1----:R-:W-:Y:S05]  /*6800*/  @!P0 NANOSLEEP.SYNCS 0x989680 ;  /* 0x009896800000895d */ /* 0x002fea0003900000 */
[----:B------:R-:W1:Y:S02]  /*6810*/  @!P0 SYNCS.PHASECHK.TRANS64 P0, [R6+URZ], R5 ;  /* 0x00000005060085a7 */ /* 0x000e64000800007f */
[----:B-1----:R-:W-:Y:S05]  /*6820*/  @!P0 BRA `(.L_x_101) ;  /* 0xfffffffc00f08947 */ /* 0x002fea000383ffff */
[----:B------:R-:W-:Y:S05]  /*6830*/  BRA `(.L_x_144) ;  /* 0xfffffff000247947 */ /* 0x000fea000383ffff */
.L_x_102:
[----:B0-----:R0:W1:Y:S02]  /*6840*/  SYNCS.PHASECHK.TRANS64.TRYWAIT P0, [R9+URZ], R4 ;  /* 0x00000004090075a7 */ /* 0x001064000800017f */
[----:B-1----:R-:W-:Y:S05]  /*6850*/  @!P0 NANOSLEEP.SYNCS 0x989680 ;  /* 0x009896800000895d */ /* 0x002fea0003900000 */
[----:B------:R-:W1:Y:S02]  /*6860*/  @!P0 SYNCS.PHASECHK.TRANS64 P0, [R9+URZ], R4 ;  /* 0x00000004090085a7 */ /* 0x000e64000800007f */
[----:B-1----:R-:W-:Y:S05]  /*6870*/  @!P0 BRA `(.L_x_102) ;  /* 0xfffffffc00f08947 */ /* 0x002fea000383ffff */
[----:B------:R-:W-:Y:S05]  /*6880*/  BRA `(.L_x_145) ;  /* 0xfffffff000347947 */ /* 0x000fea000383ffff */
.L_x_103:
[----:B0-----:R0:W1:Y:S02]  /*6890*/  SYNCS.PHASECHK.TRANS64.TRYWAIT P0, [R6+URZ], R5 ;  /* 0x00000005060075a7 */ /* 0x001064000800017f */
[----:B-1----:R-:W-:Y:S05]  /*68a0*/  @!P0 NANOSLEEP.SYNCS 0x989680 ;  /* 0x009896800000895d */ /* 0x002fea0003900000 */
[----:B------:R-:W1:Y:S02]  /*68b0*/  @!P0 SYNCS.PHASECHK.TRANS64 P0, [R6+URZ], R5 ;  /* 0x00000005060085a7 */ /* 0x000e64000800007f */
[----:B-1----:R-:W-:Y:S05]  /*68c0*/  @!P0 BRA `(.L_x_103) ;  /* 0xfffffffc00f08947 */ /* 0x002fea000383ffff */
[----:B------:R-:W-:Y:S05]  /*68d0*/  BRA `(.L_x_146) ;  /* 0xfffffff000447947 */ /* 0x000fea000383ffff */
.L_x_104:
[----:B0-----:R0:W1:Y:S02]  /*68e0*/  SYNCS.PHASECHK.TRANS64.TRYWAIT P0, [R9+URZ], R4 ;  /* 0x00000004090075a7 */ /* 0x001064000800017f */
[----:B-1----:R-:W-:Y:S05]  /*68f0*/  @!P0 NANOSLEEP.SYNCS 0x989680 ;  /* 0x009896800000895d */ /* 0x002fea0003900000 */
[----:B------:R-:W1:Y:S02]  /*6900*/  @!P0 SYNCS.PHASECHK.TRANS64 P0, [R9+URZ], R4 ;  /* 0x00000004090085a7 */ /* 0x000e64000800007f */
[----:B-1----:R-:W-:Y:S05]  /*6910*/  @!P0 BRA `(.L_x_104) ;  /* 0xfffffffc00f08947 */ /* 0x002fea000383ffff */
[----:B------:R-:W-:Y:S05]  /*6920*/  BRA `(.L_x_147) ;  /* 0xfffffff000547947 */ /* 0x000fea000383ffff */
.L_x_105:
[----:B0-----:R0:W1:Y:S02]  /*6930*/  SYNCS.PHASECHK.TRANS64.TRYWAIT P0, [R6+URZ], R5 ;  /* 0x00000005060075a7 */ /* 0x001064000800017f */
[----:B-1----:R-:W-:Y:S05]  /*6940*/  @!P0 NANOSLEEP.SYNCS 0x989680 ;  /* 0x009896800000895d */ /* 0x002fea0003900000 */
[----:B------:R-:W1:Y:S02]  /*6950*/  @!P0 SYNCS.PHASECHK.TRANS64 P0, [R6+URZ], R5 ;  /* 0x00000005060085a7 */ /* 0x000e64000800007f */
[----:B-1----:R-:W-:Y:S05]  /*6960*/  @!P0 BRA `(.L_x_105) ;  /* 0xfffffffc00f08947 */ /* 0x002fea000383ffff */
[----:B------:R-:W-:Y:S05]  /*6970*/  BRA `(.L_x_148) ;  /* 0xfffffff000647947 */ /* 0x000fea000383ffff */
.L_x_106:
[----:B0-----:R0:W1:Y:S02]  /*6980*/  SYNCS.PHASECHK.TRANS64.TRYWAIT P0, [R9+URZ], R4 ;  /* 0x00000004090075a7 */ /* 0x001064000800017f */
[----:B-1----:R-:W-:Y:S05]  /*6990*/  @!P0 NANOSLEEP.SYNCS 0x989680 ;  /* 0x009896800000895d */ /* 0x002fea0003900000 */
[----:B------:R-:W1:Y:S02]  /*69a0*/  @!P0 SYNCS.PHASECHK.TRANS64 P0, [R9+URZ], R4 ;  /* 0x00000004090085a7 */ /* 0x000e64000800007f */
[----:B-1----:R-:W-:Y:S05]  /*69b0*/  @!P0 BRA `(.L_x_106) ;  /* 0xfffffffc00f08947 */ /* 0x002fea000383ffff */
[----:B------:R-:W-:Y:S05]  /*69c0*/  BRA `(.L_x_149) ;  /* 0xfffffff000747947 */ /* 0x000fea000383ffff */
.L_x_107:
[----:B0-----:R0:W1:Y:S02]  /*69d0*/  SYNCS.PHASECHK.TRANS64.TRYWAIT P0, [R6+URZ], R5 ;  /* 0x00000005060075a7 */ /* 0x001064000800017f */
[----:B-1----:R-:W-:Y:S05]  /*69e0*/  @!P0 NANOSLEEP.SYNCS 0x989680 ;  /* 0x009896800000895d */ /* 0x002fea0003900000 */
[----:B------:R-:W1:Y:S02]  /*69f0*/  @!P0 SYNCS.PHASECHK.TRANS64 P0, [R6+URZ], R5 ;  /* 0x00000005060085a7 */ /* 0x000e64000800007f */
[----:B-1----:R-:W-:Y:S05]  /*6a00*/  @!P0 BRA `(.L_x_107) ;  /* 0xfffffffc00f08947 */ /* 0x002fea000383ffff */
[----:B------:R-:W-:Y:S05]  /*6a10*/  BRA `(.L_x_150) ;  /* 0xfffffff000847947 */ /* 0x000fea000383ffff */
.L_x_108:
[----:B0-----:R0:W1:Y:S02]  /*6a20*/  SYNCS.PHASECHK.TRANS64.TRYWAIT P0, [R9+URZ], R4 ;  /* 0x00000004090075a7 */ /* 0x001064000800017f */
[----:B-1----:R-:W-:Y:S05]  /*6a30*/  @!P0 NANOSLEEP.SYNCS 0x989680 ;  /* 0x009896800000895d */ /* 0x002fea0003900000 */
[----:B------:R-:W1:Y:S02]  /*6a40*/  @!P0 SYNCS.PHASECHK.TRANS64 P0, [R9+URZ], R4 ;  /* 0x00000004090085a7 */ /* 0x000e64000800007f */
[----:B-1----:R-:W-:Y:S05]  /*6a50*/  @!P0 BRA `(.L_x_108) ;  /* 0xfffffffc00f08947 */ /* 0x002fea000383ffff */
[----:B------:R-:W-:Y:S05]  /*6a60*/  BRA `(.L_x_151) ;  /* 0xfffffff000947947 */ /* 0x000fea000383ffff */
.L_x_109:
[----:B0-----:R0:W1:Y:S02]  /*6a70*/  SYNCS.PHASECHK.TRANS64.TRYWAIT P0, [R6+URZ], R5 ;  /* 0x00000005060075a7 */ /* 0x001064000800017f */
[----:B-1----:R-:W-:Y:S05]  /*6a80*/  @!P0 NANOSLEEP.SYNCS 0x989680 ;  /* 0x009896800000895d */ /* 0x002fea0003900000 */
[----:B------:R-:W1:Y:S02]  /*6a90*/  @!P0 SYNCS.PHASECHK.TRANS64 P0, [R6+URZ], R5 ;  /* 0x00000005060085a7 */ /* 0x000e64000800007f */
[----:B-1----:R-:W-:Y:S05]  /*6aa0*/  @!P0 BRA `(.L_x_109) ;  /* 0xfffffffc00f08947 */ /* 0x002fea000383ffff */
[----:B------:R-:W-:Y:S05]  /*6ab0*/  BRA `(.L_x_152) ;  /* 0xfffffff0009c7947 */ /* 0x000fea000383ffff */
.L_x_153:
[----:B------:R-:W-:-:S00]  /*6ac0*/  BRA `(.L_x_153) ;  /* 0xfffffffc00fc7947 */ /* 0x000fc0000383ffff */
[----:B------:R-:W-:-:S00]  /*6ad0*/  NOP ;  /* 0x0000000000007918 */ /* 0x000fc00000000000 */
        /* <DEDUP_REMOVED lines=10> */
.L_x_154:


//--------------------- .nv.shared._ZN7cutlass13device_kernelINS_4gemm6kernel13GemmUniversalIN4cute5tupleIJiiiiEEENS1_10collective13CollectiveMmaINS1_37MainloopSm90TmaGmmaWarpSpecializedFP8ILi36ENS5_IJNS4_1CILi1EEESB_SB_EEENS1_35KernelTmaWarpSpecializedCooperativeEEENS5_IJNSA_ILi192EEENSA_ILi8EEENSA_ILi32EEEEEENS_12float_e4m3_tENS5_IJlSB_lEEESJ_SK_NS4_8TiledMMAINS4_8MMA_AtomIJNS4_4SM904GMMA29MMA_64x8x32_F32E4M3E4M3_SS_TNILNSO_7ScaleInE1ELSQ_1EEEEEENS4_6LayoutINS5_IJNSA_ILi2EEESB_SB_EEENS5_IJSB_NSA_ILi0EEESW_EEEEENS5_IJNS4_10UnderscoreESZ_SZ_EEEEENS4_13SM90_TMA_LOADENS4_14ComposedLayoutINS4_7SwizzleILi1ELi4ELi3EEENS4_18smem_ptr_flag_bitsILi8EEENST_INS5_IJSG_SH_EEENS5_IJSH_SB_EEEEEEEvNS4_8identityES12_S1B_vS1C_EENS_8epilogue10collective6detail29Sm90TmaWarpSpecializedAdapterINS1F_15DefaultEpilogueISJ_SK_SK_NS1E_6thread17LinearCombinationISJ_Li1EffLNS1J_9ScaleType4KindE0ELNS_15FloatRoundStyleE2ESJ_EENS1_15EpilogueDefaultEEEEEvvEEEEvNT_6ParamsE --------------------------
	.section	.nv.shared._ZN7cutlass13device_kernelINS_4gemm6kernel13GemmUniversalIN4cute5tupleIJiiiiEEENS1_10collective13CollectiveMmaINS1_37MainloopSm90TmaGmmaWarpSpecializedFP8ILi36ENS5_IJNS4_1CILi1EEESB_SB_EEENS1_35KernelTmaWarpSpecializedCooperativeEEENS5_IJNSA_ILi192EEENSA_ILi8EEENSA_ILi32EEEEEENS_12float_e4m3_tENS5_IJlSB_lEEESJ_SK_NS4_8TiledMMAINS4_8MMA_AtomIJNS4_4SM904GMMA29MMA_64x8x32_F32E4M3E4M3_SS_TNILNSO_7ScaleInE1ELSQ_1EEEEEENS4_6LayoutINS5_IJNSA_ILi2EEESB_SB_EEENS5_IJSB_NSA_ILi0EEESW_EEEEENS5_IJNS4_10UnderscoreESZ_SZ_EEEEENS4_13SM90_TMA_LOADENS4_14ComposedLayoutINS4_7SwizzleILi1ELi4ELi3EEENS4_18smem_ptr_flag_bitsILi8EEENST_INS5_IJSG_SH_EEENS5_IJSH_SB_EEEEEEEvNS4_8identityES12_S1B_vS1C_EENS_8epilogue10collective6detail29Sm90TmaWarpSpecializedAdapterINS1F_15DefaultEpilogueISJ_SK_SK_NS1E_6thread17LinearCombinationISJ_Li1EffLNS1J_9ScaleType4KindE0ELNS_15FloatRoundStyleE2ESJ_EENS1_15EpilogueDefaultEEEEEvvEEEEvNT_6ParamsE,"aw",@nobits
	.sectionflags	@""
	.align	16
	.zero		1024


//--------------------- .nv.shared.reserved.0     --------------------------
	.section	.nv.shared.reserved.0,"aw",@nobits
	.weak		__nv_reservedSMEM_offset_0_alias
	.size		__nv_reservedSMEM_offset_0_alias, 0, 0
	.other		__nv_reservedSMEM_offset_0_alias,@"STO_CUDA_RESERVED_SHARED STV_DEFAULT"
__nv_reservedSMEM_offset_0_alias:
	.zero		0


//--------------------- .nv.global                --------------------------
	.section	.nv.global,"aw",@nobits
.nv.global:
	.type		_ZN39_INTERNAL_623f0278_4_k_cu_15bb9e1c_77704cute1_E,@object
	.size		_ZN39_INTERNAL_623f0278_4_k_cu_15bb9e1c_77704cute1_E,(_ZN39_INTERNAL_623f0278_4_k_cu_15bb9e1c_77704cuda3std3__45__cpo6cbeginE - _ZN39_INTERNAL_623f0278_4_k_cu_15bb9e1c_77704cute1_E)
_ZN39_INTERNAL_623f0278_4_k_cu_15bb9e1c_77704cute1_E:
	.zero		1
	.type		_ZN39_INTERNAL_623f0278_4_k_cu_15bb9e1c_77704cuda3std3__45__cpo6cbeginE,@object
	.size		_ZN39_INTERNAL_623f0278_4_k_cu_15bb9e1c_77704cuda3std3__45__cpo6cbeginE,(_ZN39_INTERNAL_623f0278_4_k_cu_15bb9e1c_77704cuda3std3__48in_placeE - _ZN39_INTERNAL_623f0278_4_k_cu_15bb9e1c_77704cuda3std3__45__cpo6cbeginE)
_ZN39_INTERNAL_623f0278_4_k_cu_15bb9e1c_77704cuda3std3__45__cpo6cbeginE:
	.zero		1
	.type		_ZN39_INTERNAL_623f0278_4_k_cu_15bb9e1c_77704cuda3std3__48in_placeE,@object
	.size		_ZN39_INTERNAL_623f0278_4_k_cu_15bb9e1c_77704cuda3std3__48in_placeE,(_ZN39_INTERNAL_623f0278_4_k_cu_15bb9e1c_77704cuda3std6ranges3__45__cpo9iter_moveE - _ZN39_INTERNAL_623f0278_4_k_cu_15bb9e1c_77704cuda3std3__48in_placeE)
_ZN39_INTERNAL_623f0278_4_k_cu_15bb9e1c_77704cuda3std3__48in_placeE:
	.zero		1
	.type		_ZN39_INTERNAL_623f0278_4_k_cu_15bb9e1c_77704cuda3std6ranges3__45__cpo9iter_moveE,@object
	.size		_ZN39_INTERNAL_623f0278_4_k_cu_15bb9e1c_77704cuda3std6ranges3__45__cpo9iter_moveE,(_ZN39_INTERNAL_623f0278_4_k_cu_15bb9e1c_77704cuda3std3__45__cpo5beginE - _ZN39_INTERNAL_623f0278_4_k_cu_15bb9e1c_77704cuda3std6ranges3__45__cpo9iter_moveE)
_ZN39_INTERNAL_623f0278_4_k_cu_15bb9e1c_77704cuda3std6ranges3__45__cpo9iter_moveE:
	.zero		1
	.type		_ZN39_INTERNAL_623f0278_4_k_cu_15bb9e1c_77704cuda3std3__45__cpo5beginE,@object
	.size		_ZN39_INTERNAL_623f0278_4_k_cu_15bb9e1c_77704cuda3std3__45__cpo5beginE,(_ZN39_INTERNAL_623f0278_4_k_cu_15bb9e1c_77704cuda3std3__441_GLOBAL__N__623f0278_4_k_cu_15bb9e1c_77706ignoreE - _ZN39_INTERNAL_623f0278_4_k_cu_15bb9e1c_77704cuda3std3__45__cpo5beginE)
_ZN39_INTERNAL_623f0278_4_k_cu_15bb9e1c_77704cuda3std3__45__cpo5beginE:
	.zero		1
	.type		_ZN39_INTERNAL_623f0278_4_k_cu_15bb9e1c_77704cuda3std3__441_GLOBAL__N__623f0278_4_k_cu_15bb9e1c_77706ignoreE,@object
	.size		_ZN39_INTERNAL_623f0278_4_k_cu_15bb9e1c_77704cuda3std3__441_GLOBAL__N__623f0278_4_k_cu_15bb9e1c_77706ignoreE,(_ZN39_INTERNAL_623f0278_4_k_cu_15bb9e1c_77704cute7productE - _ZN39_INTERNAL_623f0278_4_k_cu_15bb9e1c_77704cuda3std3__441_GLOBAL__N__623f0278_4_k_cu_15bb9e1c_77706ignoreE)
_ZN39_INTERNAL_623f0278_4_k_cu_15bb9e1c_77704cuda3std3__441_GLOBAL__N__623f0278_4_k_cu_15bb9e1c_77706ignoreE:
	.zero		1
	.type		_ZN39_INTERNAL_623f0278_4_k_cu_15bb9e1c_77704cute7productE,@object
	.size		_ZN39_INTERNAL_623f0278_4_k_cu_15bb9e1c_77704cute7productE,(_ZN39_INTERNAL_623f0278_4_k_cu_15bb9e1c_77704cuda3std3__45__cpo3endE - _ZN39_INTERNAL_623f0278_4_k_cu_15bb9e1c_77704cute7productE)
_ZN39_INTERNAL_623f0278_4_k_cu_15bb9e1c_77704cute7productE:
	.zero		1
	.type		_ZN39_INTERNAL_623f0278_4_k_cu_15bb9e1c_77704cuda3std3__45__cpo3endE,@object
	.size		_ZN39_INTERNAL_623f0278_4_k_cu_15bb9e1c_77704cuda3std3__45__cpo3endE,(_ZN39_INTERNAL_623f0278_4_k_cu_15bb9e1c_77704cuda3std3__419piecewise_constructE - _ZN39_INTERNAL_623f0278_4_k_cu_15bb9e1c_77704cuda3std3__45__cpo3endE)
_ZN39_INTERNAL_623f0278_4_k_cu_15bb9e1c_77704cuda3std3__45__cpo3endE:
	.zero		1
	.type		_ZN39_INTERNAL_623f0278_4_k_cu_15bb9e1c_77704cuda3std3__419piecewise_constructE,@object
	.size		_ZN39_INTERNAL_623f0278_4_k_cu_15bb9e1c_77704cuda3std3__419piecewise_constructE,(_ZN39_INTERNAL_623f0278_4_k_cu_15bb9e1c_77704cuda3std3__45__cpo4cendE - _ZN39_INTERNAL_623f0278_4_k_cu_15bb9e1c_77704cuda3std3__419piecewise_constructE)
_ZN39_INTERNAL_623f0278_4_k_cu_15bb9e1c_77704cuda3std3__419piecewise_constructE:
	.zero		1
	.type		_ZN39_INTERNAL_623f0278_4_k_cu_15bb9e1c_77704cuda3std3__45__cpo4cendE,@object
	.size		_ZN39_INTERNAL_623f0278_4_k_cu_15bb9e1c_77704cuda3std3__45__cpo4cendE,(_ZN39_INTERNAL_623f0278_4_k_cu_15bb9e1c_77704cuda3std6ranges3__45__cpo4swapE - _ZN39_INTERNAL_623f0278_4_k_cu_15bb9e1c_77704cuda3std3__45__cpo4cendE)
_ZN39_INTERNAL_623f0278_4_k_cu_15bb9e1c_77704cuda3std3__45__cpo4cendE:
	.zero		1
	.type		_ZN39_INTERNAL_623f0278_4_k_cu_15bb9e1c_77704cuda3std6ranges3__45__cpo4swapE,@object
	.size		_ZN39_INTERNAL_623f0278_4_k_cu_15bb9e1c_77704cuda3std6ranges3__45__cpo4swapE,(.L_7 - _ZN39_INTERNAL_623f0278_4_k_cu_15bb9e1c_77704cuda3std6ranges3__45__cpo4swapE)
_ZN39_INTERNAL_623f0278_4_k_cu_15bb9e1c_77704cuda3std6ranges3__45__cpo4swapE:
	.zero		1
.L_7:


//--------------------- .nv.constant0._ZN7cutlass13device_kernelINS_4gemm6kernel13GemmUniversalIN4cute5tupleIJiiiiEEENS1_10collective13CollectiveMmaINS1_37MainloopSm90TmaGmmaWarpSpecializedFP8ILi36ENS5_IJNS4_1CILi1EEESB_SB_EEENS1_35KernelTmaWarpSpecializedCooperativeEEENS5_IJNSA_ILi192EEENSA_ILi8EEENSA_ILi32EEEEEENS_12float_e4m3_tENS5_IJlSB_lEEESJ_SK_NS4_8TiledMMAINS4_8MMA_AtomIJNS4_4SM904GMMA29MMA_64x8x32_F32E4M3E4M3_SS_TNILNSO_7ScaleInE1ELSQ_1EEEEEENS4_6LayoutINS5_IJNSA_ILi2EEESB_SB_EEENS5_IJSB_NSA_ILi0EEESW_EEEEENS5_IJNS4_10UnderscoreESZ_SZ_EEEEENS4_13SM90_TMA_LOADENS4_14ComposedLayoutINS4_7SwizzleILi1ELi4ELi3EEENS4_18smem_ptr_flag_bitsILi8EEENST_INS5_IJSG_SH_EEENS5_IJSH_SB_EEEEEEEvNS4_8identityES12_S1B_vS1C_EENS_8epilogue10collective6detail29Sm90TmaWarpSpecializedAdapterINS1F_15DefaultEpilogueISJ_SK_SK_NS1E_6thread17LinearCombinationISJ_Li1EffLNS1J_9ScaleType4KindE0ELNS_15FloatRoundStyleE2ESJ_EENS1_15EpilogueDefaultEEEEEvvEEEEvNT_6ParamsE --------------------------
	.section	.nv.constant0._ZN7cutlass13device_kernelINS_4gemm6kernel13GemmUniversalIN4cute5tupleIJiiiiEEENS1_10collective13CollectiveMmaINS1_37MainloopSm90TmaGmmaWarpSpecializedFP8ILi36ENS5_IJNS4_1CILi1EEESB_SB_EEENS1_35KernelTmaWarpSpecializedCooperativeEEENS5_IJNSA_ILi192EEENSA_ILi8EEENSA_ILi32EEEEEENS_12float_e4m3_tENS5_IJlSB_lEEESJ_SK_NS4_8TiledMMAINS4_8MMA_AtomIJNS4_4SM904GMMA29MMA_64x8x32_F32E4M3E4M3_SS_TNILNSO_7ScaleInE1ELSQ_1EEEEEENS4_6LayoutINS5_IJNSA_ILi2EEESB_SB_EEENS5_IJSB_NSA_ILi0EEESW_EEEEENS5_IJNS4_10UnderscoreESZ_SZ_EEEEENS4_13SM90_TMA_LOADENS4_14ComposedLayoutINS4_7SwizzleILi1ELi4ELi3EEENS4_18smem_ptr_flag_bitsILi8EEENST_INS5_IJSG_SH_EEENS5_IJSH_SB_EEEEEEEvNS4_8identityES12_S1B_vS1C_EENS_8epilogue10collective6detail29Sm90TmaWarpSpecializedAdapterINS1F_15DefaultEpilogueISJ_SK_SK_NS1E_6thread17LinearCombinationISJ_Li1EffLNS1J_9ScaleType4KindE0ELNS_15FloatRoundStyleE2ESJ_EENS1_15EpilogueDefaultEEEEEvvEEEEvNT_6ParamsE,"a",@progbits
	.sectionflags	@""
	.align	4
.nv.constant0._ZN7cutlass13device_kernelINS_4gemm6kernel13GemmUniversalIN4cute5tupleIJiiiiEEENS1_10collective13CollectiveMmaINS1_37MainloopSm90TmaGmmaWarpSpecializedFP8ILi36ENS5_IJNS4_1CILi1EEESB_SB_EEENS1_35KernelTmaWarpSpecializedCooperativeEEENS5_IJNSA_ILi192EEENSA_ILi8EEENSA_ILi32EEEEEENS_12float_e4m3_tENS5_IJlSB_lEEESJ_SK_NS4_8TiledMMAINS4_8MMA_AtomIJNS4_4SM904GMMA29MMA_64x8x32_F32E4M3E4M3_SS_TNILNSO_7ScaleInE1ELSQ_1EEEEEENS4_6LayoutINS5_IJNSA_ILi2EEESB_SB_EEENS5_IJSB_NSA_ILi0EEESW_EEEEENS5_IJNS4_10UnderscoreESZ_SZ_EEEEENS4_13SM90_TMA_LOADENS4_14ComposedLayoutINS4_7SwizzleILi1ELi4ELi3EEENS4_18smem_ptr_flag_bitsILi8EEENST_INS5_IJSG_SH_EEENS5_IJSH_SB_EEEEEEEvNS4_8identityES12_S1B_vS1C_EENS_8epilogue10collective6detail29Sm90TmaWarpSpecializedAdapterINS1F_15DefaultEpilogueISJ_SK_SK_NS1E_6thread17LinearCombinationISJ_Li1EffLNS1J_9ScaleType4KindE0ELNS_15FloatRoundStyleE2ESJ_EENS1_15EpilogueDefaultEEEEEvvEEEEvNT_6ParamsE:
	.zero		1664


//--------------------- SYMBOLS --------------------------

	.type		.nv.reservedSmem.offset0,@object
	.size		.nv.reservedSmem.offset0,0x4
